//
// Generated by NVIDIA NVVM Compiler
//
// Compiler Build ID: CL-36424714
// Cuda compilation tools, release 13.0, V13.0.88
// Based on NVVM 20.0.0
//

.version 9.0
.target sm_100
.address_size 64

.extern .func  (.param .b32 func_retval0) vprintf
(
	.param .b64 vprintf_param_0,
	.param .b64 vprintf_param_1
)
;
.global .align 4 .b8 overf[400];
.global .align 1 .b8 $str[4] = {37, 100, 10};
.global .align 1 .b8 $str$1[4] = {37, 112, 10};
.global .align 1 .b8 $str$2[18] = {105, 100, 120, 58, 32, 37, 100, 44, 32, 108, 101, 110, 58, 32, 37, 100, 10};

.func  (.param .b64 func_retval0) _Z6dummy1v()
{
	.reg .b64 	%rd<2>;

	mov.b64 	%rd1, 1229782938247303441;
	st.param.b64 	[func_retval0], %rd1;
	ret;

}
.func  (.param .b64 func_retval0) _Z6dummy2v()
{
	.reg .b64 	%rd<2>;

	mov.b64 	%rd1, 2459565876494606882;
	st.param.b64 	[func_retval0], %rd1;
	ret;

}
.func  (.param .b64 func_retval0) _Z6dummy3v()
{
	.reg .b64 	%rd<2>;

	mov.b64 	%rd1, 3689348814741910323;
	st.param.b64 	[func_retval0], %rd1;
	ret;

}
.func  (.param .b64 func_retval0) _Z6dummy4v()
{
	.reg .b64 	%rd<2>;

	mov.b64 	%rd1, 4919131752989213764;
	st.param.b64 	[func_retval0], %rd1;
	ret;

}
.func  (.param .b64 func_retval0) _Z6dummy5v()
{
	.reg .b64 	%rd<2>;

	mov.b64 	%rd1, 6148914691236517205;
	st.param.b64 	[func_retval0], %rd1;
	ret;

}
.func  (.param .b64 func_retval0) _Z6dummy6v()
{
	.reg .b64 	%rd<2>;

	mov.b64 	%rd1, 7378697629483820646;
	st.param.b64 	[func_retval0], %rd1;
	ret;

}
.func  (.param .b64 func_retval0) _Z6dummy7v()
{
	.reg .b64 	%rd<2>;

	mov.b64 	%rd1, 8608480567731124087;
	st.param.b64 	[func_retval0], %rd1;
	ret;

}
.func  (.param .b64 func_retval0) _Z6dummy8v()
{
	.reg .b64 	%rd<2>;

	mov.b64 	%rd1, -8608480567731124088;
	st.param.b64 	[func_retval0], %rd1;
	ret;

}
.func  (.param .b64 func_retval0) _Z6dummy9v()
{
	.reg .b64 	%rd<2>;

	mov.b64 	%rd1, -7378697629483820647;
	st.param.b64 	[func_retval0], %rd1;
	ret;

}
.func  (.param .b64 func_retval0) _Z6unsafei(
	.param .b32 _Z6unsafei_param_0
)
{
	.local .align 16 .b8 	__local_depot9[144];
	.reg .b64 	%SP;
	.reg .b64 	%SPL;
	.reg .pred 	%p<6>;
	.reg .b32 	%r<133>;
	.reg .b64 	%rd<47>;

	mov.u64 	%SPL, __local_depot9;
	cvta.local.u64 	%SP, %SPL;
	ld.param.u32 	%r10, [_Z6unsafei_param_0];
	add.u64 	%rd1, %SPL, 0;
	add.u64 	%rd2, %SPL, 64;
	add.u64 	%rd16, %SP, 128;
	add.u64 	%rd3, %SPL, 128;
	mov.u64 	%rd17, _Z6dummy2v;
	mov.u64 	%rd18, _Z6dummy1v;
	st.local.v2.u64 	[%rd2], {%rd18, %rd17};
	mov.u64 	%rd19, _Z6dummy4v;
	mov.u64 	%rd20, _Z6dummy3v;
	st.local.v2.u64 	[%rd2+16], {%rd20, %rd19};
	mov.u64 	%rd21, _Z6dummy6v;
	mov.u64 	%rd22, _Z6dummy5v;
	st.local.v2.u64 	[%rd2+32], {%rd22, %rd21};
	mov.u64 	%rd23, _Z6dummy8v;
	mov.u64 	%rd24, _Z6dummy7v;
	st.local.v2.u64 	[%rd2+48], {%rd24, %rd23};
	st.local.u32 	[%rd3], %r10;
	mov.u64 	%rd25, $str;
	cvta.global.u64 	%rd26, %rd25;
	{ // callseq 0, 0
	.param .b64 param0;
	st.param.b64 	[param0], %rd26;
	.param .b64 param1;
	st.param.b64 	[param1], %rd16;
	.param .b32 retval0;
	call.uni (retval0), 
	vprintf, 
	(
	param0, 
	param1
	);
	ld.param.b32 	%r11, [retval0];
	} // callseq 0
	mov.u64 	%rd27, _Z6dummy9v;
	st.local.u64 	[%rd3], %rd27;
	mov.u64 	%rd28, $str$1;
	cvta.global.u64 	%rd29, %rd28;
	{ // callseq 1, 0
	.param .b64 param0;
	st.param.b64 	[param0], %rd29;
	.param .b64 param1;
	st.param.b64 	[param1], %rd16;
	.param .b32 retval0;
	call.uni (retval0), 
	vprintf, 
	(
	param0, 
	param1
	);
	ld.param.b32 	%r13, [retval0];
	} // callseq 1
	setp.lt.s32 	%p1, %r10, 1;
	@%p1 bra 	$L__BB9_7;
	and.b32  	%r1, %r10, 3;
	setp.lt.u32 	%p2, %r10, 4;
	mov.b32 	%r130, 0;
	@%p2 bra 	$L__BB9_4;
	and.b32  	%r130, %r10, 2147483644;
	mov.u64 	%rd31, overf;
	add.s64 	%rd45, %rd31, 8;
	neg.s32 	%r132, %r130;
	mov.u64 	%rd46, %rd1;
$L__BB9_3:
	ld.global.u32 	%r16, [%rd45+-8];
	ld.global.u32 	%r17, [%rd45+-4];
	ld.global.u32 	%r18, [%rd45];
	ld.global.u32 	%r19, [%rd45+4];
	st.local.v4.u32 	[%rd46], {%r16, %r17, %r18, %r19};
	add.s32 	%r132, %r132, 4;
	add.s64 	%rd46, %rd46, 16;
	add.s64 	%rd45, %rd45, 16;
	setp.eq.s32 	%p3, %r132, 0;
	@%p3 bra 	$L__BB9_4;
	bra.uni 	$L__BB9_3;
$L__BB9_4:
	setp.eq.s32 	%p4, %r1, 0;
	@%p4 bra 	$L__BB9_7;
	mul.wide.u32 	%rd32, %r130, 4;
	add.s64 	%rd44, %rd1, %rd32;
	mov.u64 	%rd33, overf;
	add.s64 	%rd43, %rd33, %rd32;
	neg.s32 	%r131, %r1;
$L__BB9_6:
	.pragma "nounroll";
	ld.global.u32 	%r20, [%rd43];
	st.local.u32 	[%rd44], %r20;
	add.s64 	%rd44, %rd44, 4;
	add.s64 	%rd43, %rd43, 4;
	add.s32 	%r131, %r131, 1;
	setp.eq.s32 	%p5, %r131, 0;
	@%p5 bra 	$L__BB9_7;
	bra.uni 	$L__BB9_6;
$L__BB9_7:
	ld.local.u32 	%r21, [%rd1];
	add.s32 	%r22, %r21, 177573;
	and.b32  	%r23, %r22, 7;
	st.local.u32 	[%rd3], %r23;
	cvta.global.u64 	%rd35, %rd25;
	{ // callseq 2, 0
	.param .b64 param0;
	st.param.b64 	[param0], %rd35;
	.param .b64 param1;
	st.param.b64 	[param1], %rd16;
	.param .b32 retval0;
	call.uni (retval0), 
	vprintf, 
	(
	param0, 
	param1
	);
	ld.param.b32 	%r24, [retval0];
	} // callseq 2
	shl.b32 	%r26, %r22, 5;
	add.s32 	%r27, %r26, %r22;
	ld.local.u32 	%r28, [%rd1+4];
	add.s32 	%r29, %r27, %r28;
	and.b32  	%r30, %r29, 7;
	st.local.u32 	[%rd3], %r30;
	{ // callseq 3, 0
	.param .b64 param0;
	st.param.b64 	[param0], %rd35;
	.param .b64 param1;
	st.param.b64 	[param1], %rd16;
	.param .b32 retval0;
	call.uni (retval0), 
	vprintf, 
	(
	param0, 
	param1
	);
	ld.param.b32 	%r31, [retval0];
	} // callseq 3
	shl.b32 	%r33, %r29, 5;
	add.s32 	%r34, %r33, %r29;
	ld.local.u32 	%r35, [%rd1+8];
	add.s32 	%r36, %r34, %r35;
	and.b32  	%r37, %r36, 7;
	st.local.u32 	[%rd3], %r37;
	{ // callseq 4, 0
	.param .b64 param0;
	st.param.b64 	[param0], %rd35;
	.param .b64 param1;
	st.param.b64 	[param1], %rd16;
	.param .b32 retval0;
	call.uni (retval0), 
	vprintf, 
	(
	param0, 
	param1
	);
	ld.param.b32 	%r38, [retval0];
	} // callseq 4
	shl.b32 	%r40, %r36, 5;
	add.s32 	%r41, %r40, %r36;
	ld.local.u32 	%r42, [%rd1+12];
	add.s32 	%r43, %r41, %r42;
	and.b32  	%r44, %r43, 7;
	st.local.u32 	[%rd3], %r44;
	{ // callseq 5, 0
	.param .b64 param0;
	st.param.b64 	[param0], %rd35;
	.param .b64 param1;
	st.param.b64 	[param1], %rd16;
	.param .b32 retval0;
	call.uni (retval0), 
	vprintf, 
	(
	param0, 
	param1
	);
	ld.param.b32 	%r45, [retval0];
	} // callseq 5
	shl.b32 	%r47, %r43, 5;
	add.s32 	%r48, %r47, %r43;
	ld.local.u32 	%r49, [%rd1+16];
	add.s32 	%r50, %r48, %r49;
	and.b32  	%r51, %r50, 7;
	st.local.u32 	[%rd3], %r51;
	{ // callseq 6, 0
	.param .b64 param0;
	st.param.b64 	[param0], %rd35;
	.param .b64 param1;
	st.param.b64 	[param1], %rd16;
	.param .b32 retval0;
	call.uni (retval0), 
	vprintf, 
	(
	param0, 
	param1
	);
	ld.param.b32 	%r52, [retval0];
	} // callseq 6
	shl.b32 	%r54, %r50, 5;
	add.s32 	%r55, %r54, %r50;
	ld.local.u32 	%r56, [%rd1+20];
	add.s32 	%r57, %r55, %r56;
	and.b32  	%r58, %r57, 7;
	st.local.u32 	[%rd3], %r58;
	{ // callseq 7, 0
	.param .b64 param0;
	st.param.b64 	[param0], %rd35;
	.param .b64 param1;
	st.param.b64 	[param1], %rd16;
	.param .b32 retval0;
	call.uni (retval0), 
	vprintf, 
	(
	param0, 
	param1
	);
	ld.param.b32 	%r59, [retval0];
	} // callseq 7
	shl.b32 	%r61, %r57, 5;
	add.s32 	%r62, %r61, %r57;
	ld.local.u32 	%r63, [%rd1+24];
	add.s32 	%r64, %r62, %r63;
	and.b32  	%r65, %r64, 7;
	st.local.u32 	[%rd3], %r65;
	{ // callseq 8, 0
	.param .b64 param0;
	st.param.b64 	[param0], %rd35;
	.param .b64 param1;
	st.param.b64 	[param1], %rd16;
	.param .b32 retval0;
	call.uni (retval0), 
	vprintf, 
	(
	param0, 
	param1
	);
	ld.param.b32 	%r66, [retval0];
	} // callseq 8
	shl.b32 	%r68, %r64, 5;
	add.s32 	%r69, %r68, %r64;
	ld.local.u32 	%r70, [%rd1+28];
	add.s32 	%r71, %r69, %r70;
	and.b32  	%r72, %r71, 7;
	st.local.u32 	[%rd3], %r72;
	{ // callseq 9, 0
	.param .b64 param0;
	st.param.b64 	[param0], %rd35;
	.param .b64 param1;
	st.param.b64 	[param1], %rd16;
	.param .b32 retval0;
	call.uni (retval0), 
	vprintf, 
	(
	param0, 
	param1
	);
	ld.param.b32 	%r73, [retval0];
	} // callseq 9
	shl.b32 	%r75, %r71, 5;
	add.s32 	%r76, %r75, %r71;
	ld.local.u32 	%r77, [%rd1+32];
	add.s32 	%r78, %r76, %r77;
	and.b32  	%r79, %r78, 7;
	st.local.u32 	[%rd3], %r79;
	{ // callseq 10, 0
	.param .b64 param0;
	st.param.b64 	[param0], %rd35;
	.param .b64 param1;
	st.param.b64 	[param1], %rd16;
	.param .b32 retval0;
	call.uni (retval0), 
	vprintf, 
	(
	param0, 
	param1
	);
	ld.param.b32 	%r80, [retval0];
	} // callseq 10
	shl.b32 	%r82, %r78, 5;
	add.s32 	%r83, %r82, %r78;
	ld.local.u32 	%r84, [%rd1+36];
	add.s32 	%r85, %r83, %r84;
	and.b32  	%r86, %r85, 7;
	st.local.u32 	[%rd3], %r86;
	{ // callseq 11, 0
	.param .b64 param0;
	st.param.b64 	[param0], %rd35;
	.param .b64 param1;
	st.param.b64 	[param1], %rd16;
	.param .b32 retval0;
	call.uni (retval0), 
	vprintf, 
	(
	param0, 
	param1
	);
	ld.param.b32 	%r87, [retval0];
	} // callseq 11
	shl.b32 	%r89, %r85, 5;
	add.s32 	%r90, %r89, %r85;
	ld.local.u32 	%r91, [%rd1+40];
	add.s32 	%r92, %r90, %r91;
	and.b32  	%r93, %r92, 7;
	st.local.u32 	[%rd3], %r93;
	{ // callseq 12, 0
	.param .b64 param0;
	st.param.b64 	[param0], %rd35;
	.param .b64 param1;
	st.param.b64 	[param1], %rd16;
	.param .b32 retval0;
	call.uni (retval0), 
	vprintf, 
	(
	param0, 
	param1
	);
	ld.param.b32 	%r94, [retval0];
	} // callseq 12
	shl.b32 	%r96, %r92, 5;
	add.s32 	%r97, %r96, %r92;
	ld.local.u32 	%r98, [%rd1+44];
	add.s32 	%r99, %r97, %r98;
	and.b32  	%r100, %r99, 7;
	st.local.u32 	[%rd3], %r100;
	{ // callseq 13, 0
	.param .b64 param0;
	st.param.b64 	[param0], %rd35;
	.param .b64 param1;
	st.param.b64 	[param1], %rd16;
	.param .b32 retval0;
	call.uni (retval0), 
	vprintf, 
	(
	param0, 
	param1
	);
	ld.param.b32 	%r101, [retval0];
	} // callseq 13
	shl.b32 	%r103, %r99, 5;
	add.s32 	%r104, %r103, %r99;
	ld.local.u32 	%r105, [%rd1+48];
	add.s32 	%r106, %r104, %r105;
	and.b32  	%r107, %r106, 7;
	st.local.u32 	[%rd3], %r107;
	{ // callseq 14, 0
	.param .b64 param0;
	st.param.b64 	[param0], %rd35;
	.param .b64 param1;
	st.param.b64 	[param1], %rd16;
	.param .b32 retval0;
	call.uni (retval0), 
	vprintf, 
	(
	param0, 
	param1
	);
	ld.param.b32 	%r108, [retval0];
	} // callseq 14
	shl.b32 	%r110, %r106, 5;
	add.s32 	%r111, %r110, %r106;
	ld.local.u32 	%r112, [%rd1+52];
	add.s32 	%r113, %r111, %r112;
	and.b32  	%r114, %r113, 7;
	st.local.u32 	[%rd3], %r114;
	{ // callseq 15, 0
	.param .b64 param0;
	st.param.b64 	[param0], %rd35;
	.param .b64 param1;
	st.param.b64 	[param1], %rd16;
	.param .b32 retval0;
	call.uni (retval0), 
	vprintf, 
	(
	param0, 
	param1
	);
	ld.param.b32 	%r115, [retval0];
	} // callseq 15
	shl.b32 	%r117, %r113, 5;
	add.s32 	%r118, %r117, %r113;
	ld.local.u32 	%r119, [%rd1+56];
	add.s32 	%r120, %r118, %r119;
	and.b32  	%r121, %r120, 7;
	st.local.u32 	[%rd3], %r121;
	{ // callseq 16, 0
	.param .b64 param0;
	st.param.b64 	[param0], %rd35;
	.param .b64 param1;
	st.param.b64 	[param1], %rd16;
	.param .b32 retval0;
	call.uni (retval0), 
	vprintf, 
	(
	param0, 
	param1
	);
	ld.param.b32 	%r122, [retval0];
	} // callseq 16
	ld.local.u32 	%r124, [%rd1+60];
	add.s32 	%r125, %r120, %r124;
	and.b32  	%r126, %r125, 7;
	st.local.u32 	[%rd3], %r126;
	{ // callseq 17, 0
	.param .b64 param0;
	st.param.b64 	[param0], %rd35;
	.param .b64 param1;
	st.param.b64 	[param1], %rd16;
	.param .b32 retval0;
	call.uni (retval0), 
	vprintf, 
	(
	param0, 
	param1
	);
	ld.param.b32 	%r127, [retval0];
	} // callseq 17
	shl.b32 	%r129, %r125, 3;
	cvt.u64.u32 	%rd37, %r129;
	and.b64  	%rd38, %rd37, 56;
	add.s64 	%rd39, %rd2, %rd38;
	ld.local.u64 	%rd40, [%rd39];
	{ // callseq 18, 0
	.param .b64 retval0;
	prototype_18 : .callprototype (.param .b64 _) _ ();
	call (retval0), 
	%rd40, 
	(
	)
	, prototype_18;
	ld.param.b64 	%rd41, [retval0];
	} // callseq 18
	st.param.b64 	[func_retval0], %rd41;
	ret;

}
	// .globl	_Z11test_kernelPmPjii
.visible .entry _Z11test_kernelPmPjii(
	.param .u64 .ptr .align 1 _Z11test_kernelPmPjii_param_0,
	.param .u64 .ptr .align 1 _Z11test_kernelPmPjii_param_1,
	.param .u32 _Z11test_kernelPmPjii_param_2,
	.param .u32 _Z11test_kernelPmPjii_param_3
)
{
	.local .align 8 .b8 	__local_depot10[8];
	.reg .b64 	%SP;
	.reg .b64 	%SPL;
	.reg .pred 	%p<14>;
	.reg .b32 	%r<59>;
	.reg .b64 	%rd<45>;

	mov.u64 	%SPL, __local_depot10;
	cvta.local.u64 	%SP, %SPL;
	ld.param.u64 	%rd16, [_Z11test_kernelPmPjii_param_0];
	ld.param.u64 	%rd17, [_Z11test_kernelPmPjii_param_1];
	ld.param.u32 	%r17, [_Z11test_kernelPmPjii_param_2];
	ld.param.u32 	%r18, [_Z11test_kernelPmPjii_param_3];
	cvta.to.global.u64 	%rd1, %rd17;
	add.u64 	%rd18, %SP, 0;
	add.u64 	%rd19, %SPL, 0;
	mov.u32 	%r19, %ntid.x;
	mov.u32 	%r20, %ctaid.x;
	mov.u32 	%r21, %tid.x;
	mad.lo.s32 	%r1, %r19, %r20, %r21;
	st.local.v2.u32 	[%rd19], {%r1, %r17};
	mov.u64 	%rd20, $str$2;
	cvta.global.u64 	%rd21, %rd20;
	{ // callseq 19, 0
	.param .b64 param0;
	st.param.b64 	[param0], %rd21;
	.param .b64 param1;
	st.param.b64 	[param1], %rd18;
	.param .b32 retval0;
	call.uni (retval0), 
	vprintf, 
	(
	param0, 
	param1
	);
	ld.param.b32 	%r22, [retval0];
	} // callseq 19
	setp.ne.s32 	%p1, %r21, 0;
	setp.lt.s32 	%p2, %r17, 1;
	or.pred  	%p3, %p1, %p2;
	@%p3 bra 	$L__BB10_13;
	and.b32  	%r2, %r17, 15;
	setp.lt.u32 	%p4, %r17, 16;
	mov.b32 	%r56, 0;
	@%p4 bra 	$L__BB10_4;
	and.b32  	%r56, %r17, 2147483632;
	neg.s32 	%r54, %r56;
	mov.u64 	%rd23, overf;
	add.s64 	%rd40, %rd23, 32;
	add.s64 	%rd41, %rd1, 32;
$L__BB10_3:
	.pragma "nounroll";
	ld.global.u32 	%r25, [%rd41+-32];
	st.global.u32 	[%rd40+-32], %r25;
	ld.global.u32 	%r26, [%rd41+-28];
	st.global.u32 	[%rd40+-28], %r26;
	ld.global.u32 	%r27, [%rd41+-24];
	st.global.u32 	[%rd40+-24], %r27;
	ld.global.u32 	%r28, [%rd41+-20];
	st.global.u32 	[%rd40+-20], %r28;
	ld.global.u32 	%r29, [%rd41+-16];
	st.global.u32 	[%rd40+-16], %r29;
	ld.global.u32 	%r30, [%rd41+-12];
	st.global.u32 	[%rd40+-12], %r30;
	ld.global.u32 	%r31, [%rd41+-8];
	st.global.u32 	[%rd40+-8], %r31;
	ld.global.u32 	%r32, [%rd41+-4];
	st.global.u32 	[%rd40+-4], %r32;
	ld.global.u32 	%r33, [%rd41];
	st.global.u32 	[%rd40], %r33;
	ld.global.u32 	%r34, [%rd41+4];
	st.global.u32 	[%rd40+4], %r34;
	ld.global.u32 	%r35, [%rd41+8];
	st.global.u32 	[%rd40+8], %r35;
	ld.global.u32 	%r36, [%rd41+12];
	st.global.u32 	[%rd40+12], %r36;
	ld.global.u32 	%r37, [%rd41+16];
	st.global.u32 	[%rd40+16], %r37;
	ld.global.u32 	%r38, [%rd41+20];
	st.global.u32 	[%rd40+20], %r38;
	ld.global.u32 	%r39, [%rd41+24];
	st.global.u32 	[%rd40+24], %r39;
	ld.global.u32 	%r40, [%rd41+28];
	st.global.u32 	[%rd40+28], %r40;
	add.s32 	%r54, %r54, 16;
	add.s64 	%rd41, %rd41, 64;
	add.s64 	%rd40, %rd40, 64;
	setp.ne.s32 	%p5, %r54, 0;
	@%p5 bra 	$L__BB10_3;
$L__BB10_4:
	setp.eq.s32 	%p6, %r2, 0;
	@%p6 bra 	$L__BB10_13;
	and.b32  	%r8, %r17, 7;
	setp.lt.u32 	%p7, %r2, 8;
	@%p7 bra 	$L__BB10_7;
	mul.wide.u32 	%rd24, %r56, 4;
	add.s64 	%rd25, %rd1, %rd24;
	ld.global.u32 	%r41, [%rd25];
	mov.u64 	%rd26, overf;
	add.s64 	%rd27, %rd26, %rd24;
	st.global.u32 	[%rd27], %r41;
	ld.global.u32 	%r42, [%rd25+4];
	st.global.u32 	[%rd27+4], %r42;
	ld.global.u32 	%r43, [%rd25+8];
	st.global.u32 	[%rd27+8], %r43;
	ld.global.u32 	%r44, [%rd25+12];
	st.global.u32 	[%rd27+12], %r44;
	ld.global.u32 	%r45, [%rd25+16];
	st.global.u32 	[%rd27+16], %r45;
	ld.global.u32 	%r46, [%rd25+20];
	st.global.u32 	[%rd27+20], %r46;
	ld.global.u32 	%r47, [%rd25+24];
	st.global.u32 	[%rd27+24], %r47;
	ld.global.u32 	%r48, [%rd25+28];
	st.global.u32 	[%rd27+28], %r48;
	add.s32 	%r56, %r56, 8;
$L__BB10_7:
	setp.eq.s32 	%p8, %r8, 0;
	@%p8 bra 	$L__BB10_13;
	and.b32  	%r11, %r17, 3;
	setp.lt.u32 	%p9, %r8, 4;
	@%p9 bra 	$L__BB10_10;
	mul.wide.u32 	%rd28, %r56, 4;
	add.s64 	%rd29, %rd1, %rd28;
	ld.global.u32 	%r49, [%rd29];
	mov.u64 	%rd30, overf;
	add.s64 	%rd31, %rd30, %rd28;
	st.global.u32 	[%rd31], %r49;
	ld.global.u32 	%r50, [%rd29+4];
	st.global.u32 	[%rd31+4], %r50;
	ld.global.u32 	%r51, [%rd29+8];
	st.global.u32 	[%rd31+8], %r51;
	ld.global.u32 	%r52, [%rd29+12];
	st.global.u32 	[%rd31+12], %r52;
	add.s32 	%r56, %r56, 4;
$L__BB10_10:
	setp.eq.s32 	%p10, %r11, 0;
	@%p10 bra 	$L__BB10_13;
	mul.wide.u32 	%rd32, %r56, 4;
	mov.u64 	%rd33, overf;
	add.s64 	%rd43, %rd33, %rd32;
	add.s64 	%rd42, %rd1, %rd32;
	neg.s32 	%r58, %r11;
$L__BB10_12:
	.pragma "nounroll";
	ld.global.u32 	%r53, [%rd42];
	st.global.u32 	[%rd43], %r53;
	add.s64 	%rd43, %rd43, 4;
	add.s64 	%rd42, %rd42, 4;
	add.s32 	%r58, %r58, 1;
	setp.ne.s32 	%p11, %r58, 0;
	@%p11 bra 	$L__BB10_12;
$L__BB10_13:
	setp.ne.s32 	%p12, %r18, 0;
	mov.b64 	%rd44, -7378697629483820647;
	@%p12 bra 	$L__BB10_17;
	setp.ne.s32 	%p13, %r1, 0;
	@%p13 bra 	$L__BB10_16;
	{ // callseq 21, 0
	.param .b32 param0;
	st.param.b32 	[param0], %r17;
	.param .b64 retval0;
	call.uni (retval0), 
	_Z6unsafei, 
	(
	param0
	);
	ld.param.b64 	%rd44, [retval0];
	} // callseq 21
	bra.uni 	$L__BB10_17;
$L__BB10_16:
	{ // callseq 20, 0
	.param .b32 param0;
	st.param.b32 	[param0], %r17;
	.param .b64 retval0;
	call.uni (retval0), 
	_Z6unsafei, 
	(
	param0
	);
	ld.param.b64 	%rd44, [retval0];
	} // callseq 20
$L__BB10_17:
	cvta.to.global.u64 	%rd37, %rd16;
	mul.wide.s32 	%rd38, %r1, 8;
	add.s64 	%rd39, %rd37, %rd38;
	st.global.u64 	[%rd39], %rd44;
	ret;

}


// ===== COMPILED SASS (sm_100) =====

	.target	sm_100

	.elftype	@"ET_EXEC"


//--------------------- .note.nv.tkinfo           --------------------------
	.section	.note.nv.tkinfo,"",@"SHT_NOTE"
	.sectionflags	@"SHF_NOTE_NV_TKINFO"
	.tkinfo
        /*0018*/ 	.word	0x00000002
        /*0030*/ 	.string	""
        /*0030*/ 	.string	"ptxas"
        /*0030*/ 	.string	"Cuda compilation tools, release 13.0, V13.0.88"
        /*0030*/ 	.string	"Build cuda_13.0.r13.0/compiler.36424714_0"
        /*0030*/ 	.string	"-arch sm_100 -m 64 "



//--------------------- .note.nv.cuinfo           --------------------------
	.section	.note.nv.cuinfo,"",@"SHT_NOTE"
	.sectionflags	@"SHF_NOTE_NV_CUINFO"
        /*0018*/ 	.short	0x0002
        /*001a*/ 	.short	0x0064
        /*001c*/ 	.short	0x0082
	.zero		2


//--------------------- .nv.info                  --------------------------
	.section	.nv.info,"",@"SHT_CUDA_INFO"
	.align	4


	//----- nvinfo : EIATTR_REGCOUNT
	.align		4
        /*0000*/ 	.byte	0x04, 0x2f
        /*0002*/ 	.short	(.L_5 - .L_4)
	.align		4
.L_4:
        /*0004*/ 	.word	index@(_Z11test_kernelPmPjii)
        /*0008*/ 	.word	0x0000001d


	//----- nvinfo : EIATTR_FRAME_SIZE
	.align		4
.L_5:
        /*000c*/ 	.byte	0x04, 0x11
        /*000e*/ 	.short	(.L_7 - .L_6)
	.align		4
.L_6:
        /*0010*/ 	.word	index@($_Z11test_kernelPmPjii$_Z6unsafei)
        /*0014*/ 	.word	0x000000a0


	//----- nvinfo : EIATTR_FRAME_SIZE
	.align		4
.L_7:
        /*0018*/ 	.byte	0x04, 0x11
        /*001a*/ 	.short	(.L_9 - .L_8)
	.align		4
.L_8:
        /*001c*/ 	.word	index@($_Z11test_kernelPmPjii$_Z6dummy9v)
        /*0020*/ 	.word	0x000000a0


	//----- nvinfo : EIATTR_FRAME_SIZE
	.align		4
.L_9:
        /*0024*/ 	.byte	0x04, 0x11
        /*0026*/ 	.short	(.L_11 - .L_10)
	.align		4
.L_10:
        /*0028*/ 	.word	index@($_Z11test_kernelPmPjii$_Z6dummy8v)
        /*002c*/ 	.word	0x000000a0


	//----- nvinfo : EIATTR_FRAME_SIZE
	.align		4
.L_11:
        /*0030*/ 	.byte	0x04, 0x11
        /*0032*/ 	.short	(.L_13 - .L_12)
	.align		4
.L_12:
        /*0034*/ 	.word	index@($_Z11test_kernelPmPjii$_Z6dummy7v)
        /*0038*/ 	.word	0x000000a0


	//----- nvinfo : EIATTR_FRAME_SIZE
	.align		4
.L_13:
        /*003c*/ 	.byte	0x04, 0x11
        /*003e*/ 	.short	(.L_15 - .L_14)
	.align		4
.L_14:
        /*0040*/ 	.word	index@($_Z11test_kernelPmPjii$_Z6dummy6v)
        /*0044*/ 	.word	0x000000a0


	//----- nvinfo : EIATTR_FRAME_SIZE
	.align		4
.L_15:
        /*0048*/ 	.byte	0x04, 0x11
        /*004a*/ 	.short	(.L_17 - .L_16)
	.align		4
.L_16:
        /*004c*/ 	.word	index@($_Z11test_kernelPmPjii$_Z6dummy5v)
        /*0050*/ 	.word	0x000000a0


	//----- nvinfo : EIATTR_FRAME_SIZE
	.align		4
.L_17:
        /*0054*/ 	.byte	0x04, 0x11
        /*0056*/ 	.short	(.L_19 - .L_18)
	.align		4
.L_18:
        /*0058*/ 	.word	index@($_Z11test_kernelPmPjii$_Z6dummy4v)
        /*005c*/ 	.word	0x000000a0


	//----- nvinfo : EIATTR_FRAME_SIZE
	.align		4
.L_19:
        /*0060*/ 	.byte	0x04, 0x11
        /*0062*/ 	.short	(.L_21 - .L_20)
	.align		4
.L_20:
        /*0064*/ 	.word	index@($_Z11test_kernelPmPjii$_Z6dummy3v)
        /*0068*/ 	.word	0x000000a0


	//----- nvinfo : EIATTR_FRAME_SIZE
	.align		4
.L_21:
        /*006c*/ 	.byte	0x04, 0x11
        /*006e*/ 	.short	(.L_23 - .L_22)
	.align		4
.L_22:
        /*0070*/ 	.word	index@($_Z11test_kernelPmPjii$_Z6dummy2v)
        /*0074*/ 	.word	0x000000a0


	//----- nvinfo : EIATTR_FRAME_SIZE
	.align		4
.L_23:
        /*0078*/ 	.byte	0x04, 0x11
        /*007a*/ 	.short	(.L_25 - .L_24)
	.align		4
.L_24:
        /*007c*/ 	.word	index@($_Z11test_kernelPmPjii$_Z6dummy1v)
        /*0080*/ 	.word	0x000000a0


	//----- nvinfo : EIATTR_FRAME_SIZE
	.align		4
.L_25:
        /*0084*/ 	.byte	0x04, 0x11
        /*0086*/ 	.short	(.L_27 - .L_26)
	.align		4
.L_26:
        /*0088*/ 	.word	index@(_Z11test_kernelPmPjii)
        /*008c*/ 	.word	0x000000a0


	//----- nvinfo : EIATTR_MIN_STACK_SIZE
	.align		4
.L_27:
        /*0090*/ 	.byte	0x04, 0x12
        /*0092*/ 	.short	(.L_29 - .L_28)
	.align		4
.L_28:
        /*0094*/ 	.word	index@(_Z11test_kernelPmPjii)
        /*0098*/ 	.word	0x000000a0
.L_29:


//--------------------- .nv.compat                --------------------------
	.section	.nv.compat,"",@"SHT_CUDA_COMPAT_INFO"
	.align	4
        /*0000*/ 	.byte	0x02, 0x09, 0x00, 0x00, 0x02, 0x02, 0x01, 0x00, 0x02, 0x05, 0x05, 0x00, 0x03, 0x07, 0x01, 0x01
        /*0010*/ 	.byte	0x02, 0x03, 0x00, 0x00, 0x02, 0x06, 0x01, 0x00, 0x04, 0x0b, 0x08, 0x00, 0x09, 0x00, 0x00, 0x00
        /*0020*/ 	.byte	0x00, 0x00, 0x00, 0x00


//--------------------- .nv.info._Z11test_kernelPmPjii --------------------------
	.section	.nv.info._Z11test_kernelPmPjii,"",@"SHT_CUDA_INFO"
	.sectionflags	@""
	.align	4


	//----- nvinfo : EIATTR_CUDA_API_VERSION
	.align		4
        /*0000*/ 	.byte	0x04, 0x37
        /*0002*/ 	.short	(.L_31 - .L_30)
.L_30:
        /*0004*/ 	.word	0x00000082


	//----- nvinfo : EIATTR_KPARAM_INFO
	.align		4
.L_31:
        /*0008*/ 	.byte	0x04, 0x17
        /*000a*/ 	.short	(.L_33 - .L_32)
.L_32:
        /*000c*/ 	.word	0x00000000
        /*0010*/ 	.short	0x0003
        /*0012*/ 	.short	0x0014
        /*0014*/ 	.byte	0x00, 0xf0, 0x11, 0x00


	//----- nvinfo : EIATTR_KPARAM_INFO
	.align		4
.L_33:
        /*0018*/ 	.byte	0x04, 0x17
        /*001a*/ 	.short	(.L_35 - .L_34)
.L_34:
        /*001c*/ 	.word	0x00000000
        /*0020*/ 	.short	0x0002
        /*0022*/ 	.short	0x0010
        /*0024*/ 	.byte	0x00, 0xf0, 0x11, 0x00


	//----- nvinfo : EIATTR_KPARAM_INFO
	.align		4
.L_35:
        /*0028*/ 	.byte	0x04, 0x17
        /*002a*/ 	.short	(.L_37 - .L_36)
.L_36:
        /*002c*/ 	.word	0x00000000
        /*0030*/ 	.short	0x0001
        /*0032*/ 	.short	0x0008
        /*0034*/ 	.byte	0x00, 0xf5, 0x21, 0x00


	//----- nvinfo : EIATTR_KPARAM_INFO
	.align		4
.L_37:
        /*0038*/ 	.byte	0x04, 0x17
        /*003a*/ 	.short	(.L_39 - .L_38)
.L_38:
        /*003c*/ 	.word	0x00000000
        /*0040*/ 	.short	0x0000
        /*0042*/ 	.short	0x0000
        /*0044*/ 	.byte	0x00, 0xf5, 0x21, 0x00


	//----- nvinfo : EIATTR_SPARSE_MMA_MASK
	.align		4
.L_39:
        /*0048*/ 	.byte	0x03, 0x50
        /*004a*/ 	.short	0x0000


	//----- nvinfo : EIATTR_MAXREG_COUNT
	.align		4
        /*004c*/ 	.byte	0x03, 0x1b
        /*004e*/ 	.short	0x00ff


	//----- nvinfo : EIATTR_EXTERNS
	.align		4
        /*0050*/ 	.byte	0x04, 0x0f
        /*0052*/ 	.short	(.L_41 - .L_40)


	//   ....[0]....
	.align		4
.L_40:
        /*0054*/ 	.word	index@(vprintf)


	//----- nvinfo : EIATTR_MERCURY_ISA_VERSION
	.align		4
.L_41:
        /*0058*/ 	.byte	0x03, 0x5f
        /*005a*/ 	.short	0x0101


	//----- nvinfo : EIATTR_VRC_CTA_INIT_COUNT
	.align		4
        /*005c*/ 	.byte	0x02, 0x4a
	.zero		1
	.zero		1


	//----- nvinfo : EIATTR_SYSCALL_OFFSETS
	.align		4
        /*0060*/ 	.byte	0x04, 0x46
        /*0062*/ 	.short	(.L_43 - .L_42)


	//   ....[0]....
.L_42:
        /*0064*/ 	.word	0x00000120


	//   ....[1]....
        /*0068*/ 	.word	0x00001020


	//   ....[2]....
        /*006c*/ 	.word	0x000010e0


	//   ....[3]....
        /*0070*/ 	.word	0x00001530


	//   ....[4]....
        /*0074*/ 	.word	0x00001600


	//   ....[5]....
        /*0078*/ 	.word	0x000016d0


	//   ....[6]....
        /*007c*/ 	.word	0x000017a0


	//   ....[7]....
        /*0080*/ 	.word	0x00001870


	//   ....[8]....
        /*0084*/ 	.word	0x00001940


	//   ....[9]....
        /*0088*/ 	.word	0x00001a10


	//   ....[10]....
        /*008c*/ 	.word	0x00001ae0


	//   ....[11]....
        /*0090*/ 	.word	0x00001bb0


	//   ....[12]....
        /*0094*/ 	.word	0x00001c80


	//   ....[13]....
        /*0098*/ 	.word	0x00001d50


	//   ....[14]....
        /*009c*/ 	.word	0x00001e20


	//   ....[15]....
        /*00a0*/ 	.word	0x00001ef0


	//   ....[16]....
        /*00a4*/ 	.word	0x00001fc0


	//   ....[17]....
        /*00a8*/ 	.word	0x00002090


	//   ....[18]....
        /*00ac*/ 	.word	0x00002150


	//----- nvinfo : EIATTR_EXIT_INSTR_OFFSETS
	.align		4
.L_43:
        /*00b0*/ 	.byte	0x04, 0x1c
        /*00b2*/ 	.short	(.L_45 - .L_44)


	//   ....[0]....
.L_44:
        /*00b4*/ 	.word	0x00000bc0


	//----- nvinfo : EIATTR_CRS_STACK_SIZE
	.align		4
.L_45:
        /*00b8*/ 	.byte	0x04, 0x1e
        /*00ba*/ 	.short	(.L_47 - .L_46)
.L_46:
        /*00bc*/ 	.word	0x00000000


	//----- nvinfo : EIATTR_CBANK_PARAM_SIZE
	.align		4
.L_47:
        /*00c0*/ 	.byte	0x03, 0x19
        /*00c2*/ 	.short	0x0018


	//----- nvinfo : EIATTR_PARAM_CBANK
	.align		4
        /*00c4*/ 	.byte	0x04, 0x0a
        /*00c6*/ 	.short	(.L_49 - .L_48)
	.align		4
.L_48:
        /*00c8*/ 	.word	index@(.nv.constant0._Z11test_kernelPmPjii)
        /*00cc*/ 	.short	0x0380
        /*00ce*/ 	.short	0x0018


	//----- nvinfo : EIATTR_SW_WAR
	.align		4
.L_49:
        /*00d0*/ 	.byte	0x04, 0x36
        /*00d2*/ 	.short	(.L_51 - .L_50)
.L_50:
        /*00d4*/ 	.word	0x00000008
.L_51:


//--------------------- .nv.callgraph             --------------------------
	.section	.nv.callgraph,"",@"SHT_CUDA_CALLGRAPH"
	.align	4
	.sectionentsize	8
	.align		4
        /*0000*/ 	.word	0x00000000
	.align		4
        /*0004*/ 	.word	0xffffffff
	.align		4
        /*0008*/ 	.word	index@(_Z11test_kernelPmPjii)
	.align		4
        /*000c*/ 	.word	index@(vprintf)
	.align		4
        /*0010*/ 	.word	0x00000000
	.align		4
        /*0014*/ 	.word	0xfffffffe
	.align		4
        /*0018*/ 	.word	0x00000000
	.align		4
        /*001c*/ 	.word	0xfffffffd
	.align		4
        /*0020*/ 	.word	0x00000000
	.align		4
        /*0024*/ 	.word	0xfffffffc


//--------------------- .nv.constant4             --------------------------
	.section	.nv.constant4,"a",@progbits
	.align	8
	.align		8
.nv.constant4:
        /*0000*/ 	.dword	vprintf
	.align		8
        /*0008*/ 	.dword	overf
	.align		8
        /*0010*/ 	.dword	$str
	.align		8
        /*0018*/ 	.dword	$str$1
	.align		8
        /*0020*/ 	.dword	$str$2


//--------------------- .text._Z11test_kernelPmPjii --------------------------
	.section	.text._Z11test_kernelPmPjii,"ax",@progbits
	.align	128
        .global         _Z11test_kernelPmPjii
        .type           _Z11test_kernelPmPjii,@function
        .size           _Z11test_kernelPmPjii,(.L_x_45 - _Z11test_kernelPmPjii)
        .other          _Z11test_kernelPmPjii,@"STO_CUDA_ENTRY STV_DEFAULT"
_Z11test_kernelPmPjii:
.text._Z11test_kernelPmPjii:
[----:B------:R-:W0:Y:S01]  /*0000*/  LDC R1, c[0x0][0x37c] ;  /* 0x0000df00ff017b82 */ /* 0x000e220000000800 */
[----:B------:R-:W1:Y:S01]  /*0010*/  S2R R2, SR_CTAID.X ;  /* 0x0000000000027919 */ /* 0x000e620000002500 */
[----:B------:R-:W2:Y:S06]  /*0020*/  LDCU UR5, c[0x0][0x2fc] ;  /* 0x00005f80ff0577ac */ /* 0x000eac0008000800 */
[----:B------:R-:W3:Y:S01]  /*0030*/  LDC R3, c[0x0][0x390] ;  /* 0x0000e400ff037b82 */ /* 0x000ee20000000800 */
[----:B0-----:R-:W-:Y:S01]  /*0040*/  VIADD R1, R1, 0xffffff60 ;  /* 0xffffff6001017836 */ /* 0x001fe20000000000 */
[----:B------:R-:W1:Y:S01]  /*0050*/  S2R R17, SR_TID.X ;  /* 0x0000000000117919 */ /* 0x000e620000002100 */
[----:B------:R-:W1:Y:S01]  /*0060*/  LDCU UR6, c[0x0][0x360] ;  /* 0x00006c00ff0677ac */ /* 0x000e620008000800 */
[----:B------:R-:W-:Y:S01]  /*0070*/  MOV R0, 0x0 ;  /* 0x0000000000007802 */ /* 0x000fe20000000f00 */
[----:B------:R-:W0:Y:S03]  /*0080*/  LDCU UR4, c[0x0][0x2f8] ;  /* 0x00005f00ff0477ac */ /* 0x000e260008000800 */
[----:B------:R4:W4:Y:S01]  /*0090*/  LDC.64 R8, c[0x4][R0] ;  /* 0x0100000000087b82 */ /* 0x0009220000000a00 */
[----:B0-----:R-:W-:-:S04]  /*00a0*/  IADD3 R6, P0, PT, R1, UR4, RZ ;  /* 0x0000000401067c10 */ /* 0x001fc8000ff1e0ff */
[----:B--2---:R-:W-:Y:S01]  /*00b0*/  IADD3.X R7, PT, PT, RZ, UR5, RZ, P0, !PT ;  /* 0x00000005ff077c10 */ /* 0x004fe200087fe4ff */
[----:B-1----:R-:W-:Y:S01]  /*00c0*/  IMAD R2, R2, UR6, R17 ;  /* 0x0000000602027c24 */ /* 0x002fe2000f8e0211 */
[----:B------:R-:W0:Y:S04]  /*00d0*/  LDCU.64 UR6, c[0x4][0x20] ;  /* 0x01000400ff0677ac */ /* 0x000e280008000a00 */
[----:B---3--:R1:W-:Y:S01]  /*00e0*/  STL.64 [R1], R2 ;  /* 0x0000000201007387 */ /* 0x0083e20000100a00 */
[----:B0-----:R-:W-:Y:S02]  /*00f0*/  IMAD.U32 R4, RZ, RZ, UR6 ;  /* 0x00000006ff047e24 */ /* 0x001fe4000f8e00ff */
[----:B-1----:R-:W-:-:S07]  /*0100*/  IMAD.U32 R5, RZ, RZ, UR7 ;  /* 0x00000007ff057e24 */ /* 0x002fce000f8e00ff */
[----:B------:R-:W-:-:S07]  /*0110*/  LEPC R20, `(.L_x_0) ;  /* 0x000000001014794e */ /* 0x000fce0000000000 */
[----:B----4-:R-:W-:Y:S05]  /*0120*/  CALL.ABS.NOINC R8 ;  /* 0x0000000008007343 */ /* 0x010fea0003c00000 */
.L_x_0:
[----:B------:R-:W0:Y:S01]  /*0130*/  LDC R3, c[0x0][0x390] ;  /* 0x0000e400ff037b82 */ /* 0x000e220000000800 */
[----:B------:R-:W-:Y:S07]  /*0140*/  BSSY.RECONVERGENT B0, `(.L_x_1) ;  /* 0x0000093000007945 */ /* 0x000fee0003800200 */
[----:B------:R-:W1:Y:S01]  /*0150*/  LDC.64 R18, c[0x0][0x358] ;  /* 0x0000d600ff127b82 */ /* 0x000e620000000a00 */
[----:B0-----:R-:W-:-:S04]  /*0160*/  ISETP.GE.AND P0, PT, R3, 0x1, PT ;  /* 0x000000010300780c */ /* 0x001fc80003f06270 */
[----:B------:R-:W-:-:S13]  /*0170*/  ISETP.NE.OR P0, PT, R17, RZ, !P0 ;  /* 0x000000ff1100720c */ /* 0x000fda0004705670 */
[----:B-1----:R-:W-:Y:S05]  /*0180*/  @P0 BRA `(.L_x_2) ;  /* 0x0000000800380947 */ /* 0x002fea0003800000 */
[C---:B------:R-:W-:Y:S01]  /*0190*/  ISETP.GE.U32.AND P1, PT, R3.reuse, 0x10, PT ;  /* 0x000000100300780c */ /* 0x040fe20003f26070 */
[----:B------:R-:W-:Y:S01]  /*01a0*/  IMAD.MOV.U32 R0, RZ, RZ, RZ ;  /* 0x000000ffff007224 */ /* 0x000fe200078e00ff */
[----:B------:R-:W-:-:S04]  /*01b0*/  LOP3.LUT R12, R3, 0xf, RZ, 0xc0, !PT ;  /* 0x0000000f030c7812 */ /* 0x000fc800078ec0ff */
[----:B------:R-:W-:-:S07]  /*01c0*/  ISETP.NE.AND P0, PT, R12, RZ, PT ;  /* 0x000000ff0c00720c */ /* 0x000fce0003f05270 */
[----:B------:R-:W-:Y:S06]  /*01d0*/  @!P1 BRA `(.L_x_3) ;  /* 0x0000000000f49947 */ /* 0x000fec0003800000 */
[----:B------:R-:W0:Y:S01]  /*01e0*/  LDCU.64 UR6, c[0x4][0x8] ;  /* 0x01000100ff0677ac */ /* 0x000e220008000a00 */
[----:B------:R-:W-:Y:S01]  /*01f0*/  LOP3.LUT R0, R3, 0x7ffffff0, RZ, 0xc0, !PT ;  /* 0x7ffffff003007812 */ /* 0x000fe200078ec0ff */
[----:B------:R-:W-:Y:S01]  /*0200*/  BSSY.RECONVERGENT B1, `(.L_x_3) ;  /* 0x000003a000017945 */ /* 0x000fe20003800200 */
[----:B------:R-:W1:Y:S03]  /*0210*/  LDCU.64 UR4, c[0x0][0x388] ;  /* 0x00007100ff0477ac */ /* 0x000e660008000a00 */
[----:B------:R-:W-:Y:S01]  /*0220*/  IMAD.MOV R8, RZ, RZ, -R0 ;  /* 0x000000ffff087224 */ /* 0x000fe200078e0a00 */
[----:B0-----:R-:W-:Y:S02]  /*0230*/  UIADD3 UR6, UP0, UPT, UR6, 0x20, URZ ;  /* 0x0000002006067890 */ /* 0x001fe4000ff1e0ff */
[----:B-1----:R-:W-:Y:S02]  /*0240*/  UIADD3 UR4, UP1, UPT, UR4, 0x20, URZ ;  /* 0x0000002004047890 */ /* 0x002fe4000ff3e0ff */
[----:B------:R-:W-:-:S02]  /*0250*/  UIADD3.X UR7, UPT, UPT, URZ, UR7, URZ, UP0, !UPT ;  /* 0x00000007ff077290 */ /* 0x000fc400087fe4ff */
[----:B------:R-:W-:Y:S01]  /*0260*/  IMAD.U32 R11, RZ, RZ, UR6 ;  /* 0x00000006ff0b7e24 */ /* 0x000fe2000f8e00ff */
[----:B------:R-:W-:Y:S01]  /*0270*/  UIADD3.X UR5, UPT, UPT, URZ, UR5, URZ, UP1, !UPT ;  /* 0x00000005ff057290 */ /* 0x000fe20008ffe4ff */
[----:B------:R-:W-:Y:S02]  /*0280*/  MOV R9, UR4 ;  /* 0x0000000400097c02 */ /* 0x000fe40008000f00 */
[----:B------:R-:W-:-:S03]  /*0290*/  IMAD.U32 R14, RZ, RZ, UR7 ;  /* 0x00000007ff0e7e24 */ /* 0x000fc6000f8e00ff */
[----:B------:R-:W-:-:S07]  /*02a0*/  IMAD.U32 R10, RZ, RZ, UR5 ;  /* 0x00000005ff0a7e24 */ /* 0x000fce000f8e00ff */
.L_x_4:
[----:B------:R-:W-:Y:S01]  /*02b0*/  R2UR UR4, R18 ;  /* 0x00000000120472ca */ /* 0x000fe200000e0000 */
[----:B------:R-:W-:Y:S01]  /*02c0*/  IMAD.MOV.U32 R6, RZ, RZ, R9 ;  /* 0x000000ffff067224 */ /* 0x000fe200078e0009 */
[----:B------:R-:W-:Y:S02]  /*02d0*/  R2UR UR5, R19 ;  /* 0x00000000130572ca */ /* 0x000fe400000e0000 */
[----:B------:R-:W-:-:S11]  /*02e0*/  MOV R7, R10 ;  /* 0x0000000a00077202 */ /* 0x000fd60000000f00 */
[----:B------:R-:W2:Y:S01]  /*02f0*/  LDG.E R9, desc[UR4][R6.64+-0x20] ;  /* 0xffffe00406097981 */ /* 0x000ea2000c1e1900 */
[----:B------:R-:W-:Y:S01]  /*0300*/  R2UR UR6, R18 ;  /* 0x00000000120672ca */ /* 0x000fe200000e0000 */
[----:B-1----:R-:W-:Y:S01]  /*0310*/  IMAD.MOV.U32 R4, RZ, RZ, R11 ;  /* 0x000000ffff047224 */ /* 0x002fe200078e000b */
[----:B------:R-:W-:Y:S01]  /*0320*/  R2UR UR7, R19 ;  /* 0x00000000130772ca */ /* 0x000fe200000e0000 */
[----:B------:R-:W-:-:S05]  /*0330*/  IMAD.MOV.U32 R5, RZ, RZ, R14 ;  /* 0x000000ffff057224 */ /* 0x000fca00078e000e */
[----:B--2---:R0:W-:Y:S07]  /*0340*/  STG.E desc[UR4][R4.64+-0x20], R9 ;  /* 0xffffe00904007986 */ /* 0x0041ee000c101904 */
[----:B------:R-:W2:Y:S04]  /*0350*/  LDG.E R11, desc[UR6][R6.64+-0x1c] ;  /* 0xffffe406060b7981 */ /* 0x000ea8000c1e1900 */
[----:B--2---:R1:W-:Y:S04]  /*0360*/  STG.E desc[UR4][R4.64+-0x1c], R11 ;  /* 0xffffe40b04007986 */ /* 0x0043e8000c101904 */
[----:B------:R-:W2:Y:S04]  /*0370*/  LDG.E R13, desc[UR6][R6.64+-0x18] ;  /* 0xffffe806060d7981 */ /* 0x000ea8000c1e1900 */
[----:B--2---:R2:W-:Y:S04]  /*0380*/  STG.E desc[UR4][R4.64+-0x18], R13 ;  /* 0xffffe80d04007986 */ /* 0x0045e8000c101904 */
[----:B------:R-:W3:Y:S04]  /*0390*/  LDG.E R15, desc[UR6][R6.64+-0x14] ;  /* 0xffffec06060f7981 */ /* 0x000ee8000c1e1900 */
[----:B---3--:R3:W-:Y:S04]  /*03a0*/  STG.E desc[UR4][R4.64+-0x14], R15 ;  /* 0xffffec0f04007986 */ /* 0x0087e8000c101904 */
[----:B0-----:R-:W4:Y:S04]  /*03b0*/  LDG.E R9, desc[UR6][R6.64+-0x10] ;  /* 0xfffff00606097981 */ /* 0x001f28000c1e1900 */
[----:B----4-:R0:W-:Y:S04]  /*03c0*/  STG.E desc[UR4][R4.64+-0x10], R9 ;  /* 0xfffff00904007986 */ /* 0x0101e8000c101904 */
[----:B-1----:R-:W4:Y:S04]  /*03d0*/  LDG.E R11, desc[UR6][R6.64+-0xc] ;  /* 0xfffff406060b7981 */ /* 0x002f28000c1e1900 */
[----:B----4-:R1:W-:Y:S04]  /*03e0*/  STG.E desc[UR4][R4.64+-0xc], R11 ;  /* 0xfffff40b04007986 */ /* 0x0103e8000c101904 */
[----:B--2---:R-:W2:Y:S04]  /*03f0*/  LDG.E R13, desc[UR6][R6.64+-0x8] ;  /* 0xfffff806060d7981 */ /* 0x004ea8000c1e1900 */
[----:B--2---:R2:W-:Y:S04]  /*0400*/  STG.E desc[UR4][R4.64+-0x8], R13 ;  /* 0xfffff80d04007986 */ /* 0x0045e8000c101904 */
[----:B---3--:R-:W3:Y:S04]  /*0410*/  LDG.E R15, desc[UR6][R6.64+-0x4] ;  /* 0xfffffc06060f7981 */ /* 0x008ee8000c1e1900 */
        /* <DEDUP_REMOVED lines=10> */
[----:B----4-:R-:W-:Y:S04]  /*04c0*/  STG.E desc[UR4][R4.64+0x10], R9 ;  /* 0x0000100904007986 */ /* 0x010fe8000c101904 */
[----:B-1----:R-:W4:Y:S04]  /*04d0*/  LDG.E R11, desc[UR6][R6.64+0x14] ;  /* 0x00001406060b7981 */ /* 0x002f28000c1e1900 */
[----:B----4-:R0:W-:Y:S04]  /*04e0*/  STG.E desc[UR4][R4.64+0x14], R11 ;  /* 0x0000140b04007986 */ /* 0x0101e8000c101904 */
[----:B--2---:R-:W2:Y:S01]  /*04f0*/  LDG.E R13, desc[UR6][R6.64+0x18] ;  /* 0x00001806060d7981 */ /* 0x004ea2000c1e1900 */
[----:B------:R-:W-:-:S05]  /*0500*/  VIADD R8, R8, 0x10 ;  /* 0x0000001008087836 */ /* 0x000fca0000000000 */
[----:B------:R-:W-:Y:S01]  /*0510*/  ISETP.NE.AND P1, PT, R8, RZ, PT ;  /* 0x000000ff0800720c */ /* 0x000fe20003f25270 */
[----:B--2---:R1:W-:Y:S04]  /*0520*/  STG.E desc[UR4][R4.64+0x18], R13 ;  /* 0x0000180d04007986 */ /* 0x0043e8000c101904 */
[----:B---3--:R-:W2:Y:S01]  /*0530*/  LDG.E R15, desc[UR6][R6.64+0x1c] ;  /* 0x00001c06060f7981 */ /* 0x008ea2000c1e1900 */
[----:B0-----:R-:W-:Y:S02]  /*0540*/  IADD3 R11, P3, PT, R4, 0x40, RZ ;  /* 0x00000040040b7810 */ /* 0x001fe40007f7e0ff */
[----:B------:R-:W-:-:S03]  /*0550*/  IADD3 R9, P2, PT, R6, 0x40, RZ ;  /* 0x0000004006097810 */ /* 0x000fc60007f5e0ff */
[----:B------:R-:W-:Y:S01]  /*0560*/  IMAD.X R14, RZ, RZ, R5, P3 ;  /* 0x000000ffff0e7224 */ /* 0x000fe200018e0605 */
[----:B------:R-:W-:Y:S01]  /*0570*/  IADD3.X R10, PT, PT, RZ, R7, RZ, P2, !PT ;  /* 0x00000007ff0a7210 */ /* 0x000fe200017fe4ff */
[----:B--2---:R1:W-:Y:S01]  /*0580*/  STG.E desc[UR4][R4.64+0x1c], R15 ;  /* 0x00001c0f04007986 */ /* 0x0043e2000c101904 */
[----:B------:R-:W-:Y:S07]  /*0590*/  @P1 BRA `(.L_x_4) ;  /* 0xfffffffc00441947 */ /* 0x000fee000383ffff */
[----:B------:R-:W-:Y:S05]  /*05a0*/  BSYNC.RECONVERGENT B1 ;  /* 0x0000000000017941 */ /* 0x000fea0003800200 */
.L_x_3:
[----:B------:R-:W-:Y:S05]  /*05b0*/  @!P0 BRA `(.L_x_2) ;  /* 0x00000004002c8947 */ /* 0x000fea0003800000 */
[----:B------:R-:W-:Y:S02]  /*05c0*/  ISETP.GE.U32.AND P0, PT, R12, 0x8, PT ;  /* 0x000000080c00780c */ /* 0x000fe40003f06070 */
[----:B------:R-:W-:-:S04]  /*05d0*/  LOP3.LUT R8, R3, 0x7, RZ, 0xc0, !PT ;  /* 0x0000000703087812 */ /* 0x000fc800078ec0ff */
[----:B------:R-:W-:-:S07]  /*05e0*/  ISETP.NE.AND P1, PT, R8, RZ, PT ;  /* 0x000000ff0800720c */ /* 0x000fce0003f25270 */
[----:B------:R-:W-:Y:S06]  /*05f0*/  @!P0 BRA `(.L_x_5) ;  /* 0x0000000000648947 */ /* 0x000fec0003800000 */
[----:B-1----:R-:W0:Y:S01]  /*0600*/  LDC.64 R4, c[0x0][0x388] ;  /* 0x0000e200ff047b82 */ /* 0x002e220000000a00 */
[----:B------:R-:W-:Y:S02]  /*0610*/  R2UR UR4, R18 ;  /* 0x00000000120472ca */ /* 0x000fe400000e0000 */
[----:B------:R-:W-:-:S05]  /*0620*/  R2UR UR5, R19 ;  /* 0x00000000130572ca */ /* 0x000fca00000e0000 */
[----:B------:R-:W1:Y:S01]  /*0630*/  LDC.64 R6, c[0x4][0x8] ;  /* 0x01000200ff067b82 */ /* 0x000e620000000a00 */
[----:B0-----:R-:W-:-:S07]  /*0640*/  IMAD.WIDE.U32 R4, R0, 0x4, R4 ;  /* 0x0000000400047825 */ /* 0x001fce00078e0004 */
[----:B------:R-:W2:Y:S01]  /*0650*/  LDG.E R9, desc[UR4][R4.64] ;  /* 0x0000000404097981 */ /* 0x000ea2000c1e1900 */
[----:B------:R-:W-:Y:S02]  /*0660*/  R2UR UR6, R18 ;  /* 0x00000000120672ca */ /* 0x000fe400000e0000 */
[----:B------:R-:W-:Y:S01]  /*0670*/  R2UR UR7, R19 ;  /* 0x00000000130772ca */ /* 0x000fe200000e0000 */
[----:B-1----:R-:W-:-:S05]  /*0680*/  IMAD.WIDE.U32 R6, R0, 0x4, R6 ;  /* 0x0000000400067825 */ /* 0x002fca00078e0006 */
        /* <DEDUP_REMOVED lines=13> */
[----:B---3--:R-:W2:Y:S01]  /*0760*/  LDG.E R15, desc[UR6][R4.64+0x1c] ;  /* 0x00001c06040f7981 */ /* 0x008ea2000c1e1900 */
[----:B------:R-:W-:-:S03]  /*0770*/  VIADD R0, R0, 0x8 ;  /* 0x0000000800007836 */ /* 0x000fc60000000000 */
[----:B--2---:R0:W-:Y:S04]  /*0780*/  STG.E desc[UR4][R6.64+0x1c], R15 ;  /* 0x00001c0f06007986 */ /* 0x0041e8000c101904 */
.L_x_5:
[----:B------:R-:W-:Y:S05]  /*0790*/  @!P1 BRA `(.L_x_2) ;  /* 0x0000000000b49947 */ /* 0x000fea0003800000 */
[----:B------:R-:W-:Y:S02]  /*07a0*/  ISETP.GE.U32.AND P0, PT, R8, 0x4, PT ;  /* 0x000000040800780c */ /* 0x000fe40003f06070 */
[----:B------:R-:W-:-:S04]  /*07b0*/  LOP3.LUT R3, R3, 0x3, RZ, 0xc0, !PT ;  /* 0x0000000303037812 */ /* 0x000fc800078ec0ff */
[----:B------:R-:W-:-:S07]  /*07c0*/  ISETP.NE.AND P1, PT, R3, RZ, PT ;  /* 0x000000ff0300720c */ /* 0x000fce0003f25270 */
[----:B------:R-:W-:Y:S06]  /*07d0*/  @!P0 BRA `(.L_x_6) ;  /* 0x0000000000448947 */ /* 0x000fec0003800000 */
[----:B-1----:R-:W1:Y:S01]  /*07e0*/  LDC.64 R4, c[0x0][0x388] ;  /* 0x0000e200ff047b82 */ /* 0x002e620000000a00 */
[----:B------:R-:W-:Y:S02]  /*07f0*/  R2UR UR4, R18 ;  /* 0x00000000120472ca */ /* 0x000fe400000e0000 */
[----:B------:R-:W-:-:S05]  /*0800*/  R2UR UR5, R19 ;  /* 0x00000000130572ca */ /* 0x000fca00000e0000 */
[----:B0-----:R-:W0:Y:S01]  /*0810*/  LDC.64 R6, c[0x4][0x8] ;  /* 0x01000200ff067b82 */ /* 0x001e220000000a00 */
[----:B-1----:R-:W-:-:S07]  /*0820*/  IMAD.WIDE.U32 R4, R0, 0x4, R4 ;  /* 0x0000000400047825 */ /* 0x002fce00078e0004 */
[----:B------:R-:W2:Y:S01]  /*0830*/  LDG.E R9, desc[UR4][R4.64] ;  /* 0x0000000404097981 */ /* 0x000ea2000c1e1900 */
[----:B------:R-:W-:Y:S02]  /*0840*/  R2UR UR6, R18 ;  /* 0x00000000120672ca */ /* 0x000fe400000e0000 */
[----:B------:R-:W-:Y:S01]  /*0850*/  R2UR UR7, R19 ;  /* 0x00000000130772ca */ /* 0x000fe200000e0000 */
[----:B0-----:R-:W-:-:S05]  /*0860*/  IMAD.WIDE.U32 R6, R0, 0x4, R6 ;  /* 0x0000000400067825 */ /* 0x001fca00078e0006 */
[----:B--2---:R2:W-:Y:S07]  /*0870*/  STG.E desc[UR4][R6.64], R9 ;  /* 0x0000000906007986 */ /* 0x0045ee000c101904 */
[----:B------:R-:W3:Y:S04]  /*0880*/  LDG.E R11, desc[UR6][R4.64+0x4] ;  /* 0x00000406040b7981 */ /* 0x000ee8000c1e1900 */
[----:B---3--:R2:W-:Y:S04]  /*0890*/  STG.E desc[UR4][R6.64+0x4], R11 ;  /* 0x0000040b06007986 */ /* 0x0085e8000c101904 */
[----:B------:R-:W3:Y:S04]  /*08a0*/  LDG.E R13, desc[UR6][R4.64+0x8] ;  /* 0x00000806040d7981 */ /* 0x000ee8000c1e1900 */
[----:B---3--:R2:W-:Y:S04]  /*08b0*/  STG.E desc[UR4][R6.64+0x8], R13 ;  /* 0x0000080d06007986 */ /* 0x0085e8000c101904 */
[----:B------:R-:W3:Y:S01]  /*08c0*/  LDG.E R15, desc[UR6][R4.64+0xc] ;  /* 0x00000c06040f7981 */ /* 0x000ee2000c1e1900 */
[----:B------:R-:W-:-:S03]  /*08d0*/  VIADD R0, R0, 0x4 ;  /* 0x0000000400007836 */ /* 0x000fc60000000000 */
[----:B---3--:R2:W-:Y:S04]  /*08e0*/  STG.E desc[UR4][R6.64+0xc], R15 ;  /* 0x00000c0f06007986 */ /* 0x0085e8000c101904 */
.L_x_6:
[----:B------:R-:W-:Y:S05]  /*08f0*/  @!P1 BRA `(.L_x_2) ;  /* 0x00000000005c9947 */ /* 0x000fea0003800000 */
[----:B-1----:R-:W1:Y:S01]  /*0900*/  LDC.64 R4, c[0x4][0x8] ;  /* 0x01000200ff047b82 */ /* 0x002e620000000a00 */
[----:B------:R-:W-:-:S07]  /*0910*/  IMAD.MOV R3, RZ, RZ, -R3 ;  /* 0x000000ffff037224 */ /* 0x000fce00078e0a03 */
[----:B0-2---:R-:W0:Y:S01]  /*0920*/  LDC.64 R6, c[0x0][0x388] ;  /* 0x0000e200ff067b82 */ /* 0x005e220000000a00 */
[----:B-1----:R-:W-:-:S04]  /*0930*/  IMAD.WIDE.U32 R4, R0, 0x4, R4 ;  /* 0x0000000400047825 */ /* 0x002fc800078e0004 */
[----:B------:R-:W-:Y:S02]  /*0940*/  IMAD.MOV.U32 R11, RZ, RZ, R5 ;  /* 0x000000ffff0b7224 */ /* 0x000fe400078e0005 */
[----:B0-----:R-:W-:Y:S01]  /*0950*/  IMAD.WIDE.U32 R6, R0, 0x4, R6 ;  /* 0x0000000400067825 */ /* 0x001fe200078e0006 */
[----:B------:R-:W-:-:S03]  /*0960*/  MOV R0, R4 ;  /* 0x0000000400007202 */ /* 0x000fc60000000f00 */
[----:B------:R-:W-:-:S07]  /*0970*/  IMAD.MOV.U32 R9, RZ, RZ, R7 ;  /* 0x000000ffff097224 */ /* 0x000fce00078e0007 */
.L_x_7:
[----:B------:R-:W-:Y:S01]  /*0980*/  R2UR UR4, R18 ;  /* 0x00000000120472ca */ /* 0x000fe200000e0000 */
[----:B---3--:R-:W-:Y:S01]  /*0990*/  IMAD.MOV.U32 R5, RZ, RZ, R9 ;  /* 0x000000ffff057224 */ /* 0x008fe200078e0009 */
[----:B------:R-:W-:Y:S02]  /*09a0*/  R2UR UR5, R19 ;  /* 0x00000000130572ca */ /* 0x000fe400000e0000 */
[----:B------:R-:W-:-:S11]  /*09b0*/  MOV R4, R6 ;  /* 0x0000000600047202 */ /* 0x000fd60000000f00 */
[----:B------:R0:W2:Y:S01]  /*09c0*/  LDG.E R7, desc[UR4][R4.64] ;  /* 0x0000000404077981 */ /* 0x0000a2000c1e1900 */
[----:B------:R-:W-:Y:S02]  /*09d0*/  IADD3 R3, PT, PT, R3, 0x1, RZ ;  /* 0x0000000103037810 */ /* 0x000fe40007ffe0ff */
[----:B------:R-:W-:Y:S02]  /*09e0*/  IADD3 R6, P2, PT, R6, 0x4, RZ ;  /* 0x0000000406067810 */ /* 0x000fe40007f5e0ff */
[----:B------:R-:W-:-:S03]  /*09f0*/  ISETP.NE.AND P0, PT, R3, RZ, PT ;  /* 0x000000ff0300720c */ /* 0x000fc60003f05270 */
[----:B------:R-:W-:Y:S02]  /*0a00*/  IMAD.X R9, RZ, RZ, R9, P2 ;  /* 0x000000ffff097224 */ /* 0x000fe400010e0609 */
[----:B0-----:R-:W-:Y:S01]  /*0a10*/  IMAD.MOV.U32 R4, RZ, RZ, R0 ;  /* 0x000000ffff047224 */ /* 0x001fe200078e0000 */
[----:B------:R-:W-:Y:S01]  /*0a20*/  IADD3 R0, P1, PT, R0, 0x4, RZ ;  /* 0x0000000400007810 */ /* 0x000fe20007f3e0ff */
[----:B------:R-:W-:-:S04]  /*0a30*/  IMAD.MOV.U32 R5, RZ, RZ, R11 ;  /* 0x000000ffff057224 */ /* 0x000fc800078e000b */
[----:B------:R-:W-:Y:S01]  /*0a40*/  IMAD.X R11, RZ, RZ, R11, P1 ;  /* 0x000000ffff0b7224 */ /* 0x000fe200008e060b */
[----:B--2---:R3:W-:Y:S01]  /*0a50*/  STG.E desc[UR4][R4.64], R7 ;  /* 0x0000000704007986 */ /* 0x0047e2000c101904 */
[----:B------:R-:W-:Y:S06]  /*0a60*/  @P0 BRA `(.L_x_7) ;  /* 0xfffffffc00c40947 */ /* 0x000fec000383ffff */
.L_x_2:
[----:B------:R-:W-:Y:S05]  /*0a70*/  BSYNC.RECONVERGENT B0 ;  /* 0x0000000000007941 */ /* 0x000fea0003800200 */
.L_x_1:
[----:B------:R-:W4:Y:S01]  /*0a80*/  LDCU UR4, c[0x0][0x394] ;  /* 0x00007280ff0477ac */ /* 0x000f220008000800 */
[----:B-1-3--:R-:W-:Y:S02]  /*0a90*/  HFMA2 R5, -RZ, RZ, -0.0027332305908203125, -0.0027332305908203125 ;  /* 0x99999999ff057431 */ /* 0x00afe400000001ff */
[----:B------:R-:W-:Y:S01]  /*0aa0*/  IMAD.MOV.U32 R4, RZ, RZ, -0x66666667 ;  /* 0x99999999ff047424 */ /* 0x000fe200078e00ff */
[----:B----4-:R-:W-:-:S09]  /*0ab0*/  UISETP.NE.AND UP0, UPT, UR4, URZ, UPT ;  /* 0x000000ff0400728c */ /* 0x010fd2000bf05270 */
[----:B------:R-:W-:Y:S05]  /*0ac0*/  BRA.U UP0, `(.L_x_8) ;  /* 0x0000000100287547 */ /* 0x000fea000b800000 */
[----:B------:R-:W1:Y:S01]  /*0ad0*/  LDC R24, c[0x0][0x390] ;  /* 0x0000e400ff187b82 */ /* 0x000e620000000800 */
[----:B------:R-:W-:Y:S01]  /*0ae0*/  ISETP.NE.AND P0, PT, R2, RZ, PT ;  /* 0x000000ff0200720c */ /* 0x000fe20003f05270 */
[----:B------:R-:W-:-:S12]  /*0af0*/  BSSY B7, `(.L_x_8) ;  /* 0x0000007000077945 */ /* 0x000fd80003800000 */
[----:B------:R-:W-:Y:S05]  /*0b00*/  @P0 BRA `(.L_x_9) ;  /* 0x00000000000c0947 */ /* 0x000fea0003800000 */
[----:B------:R-:W-:-:S07]  /*0b10*/  MOV R16, 0xb30 ;  /* 0x00000b3000107802 */ /* 0x000fce0000000f00 */
[----:B012---:R-:W-:Y:S05]  /*0b20*/  CALL.REL.NOINC `($_Z11test_kernelPmPjii$_Z6unsafei) ;  /* 0x0000000000947944 */ /* 0x007fea0003c00000 */
[----:B------:R-:W-:Y:S05]  /*0b30*/  BRA `(.L_x_10) ;  /* 0x0000000000087947 */ /* 0x000fea0003800000 */
.L_x_9:
[----:B------:R-:W-:-:S07]  /*0b40*/  MOV R16, 0xb60 ;  /* 0x00000b6000107802 */ /* 0x000fce0000000f00 */
[----:B012---:R-:W-:Y:S05]  /*0b50*/  CALL.REL.NOINC `($_Z11test_kernelPmPjii$_Z6unsafei) ;  /* 0x0000000000887944 */ /* 0x007fea0003c00000 */
.L_x_10:
[----:B------:R-:W-:Y:S05]  /*0b60*/  BSYNC B7 ;  /* 0x0000000000077941 */ /* 0x000fea0003800000 */
.L_x_8:
[----:B0-2---:R-:W0:Y:S01]  /*0b70*/  LDC.64 R6, c[0x0][0x380] ;  /* 0x0000e000ff067b82 */ /* 0x005e220000000a00 */
[----:B------:R-:W-:Y:S02]  /*0b80*/  R2UR UR4, R18 ;  /* 0x00000000120472ca */ /* 0x000fe400000e0000 */
[----:B------:R-:W-:Y:S01]  /*0b90*/  R2UR UR5, R19 ;  /* 0x00000000130572ca */ /* 0x000fe200000e0000 */
[----:B0-----:R-:W-:-:S12]  /*0ba0*/  IMAD.WIDE R2, R2, 0x8, R6 ;  /* 0x0000000802027825 */ /* 0x001fd800078e0206 */
[----:B------:R-:W-:Y:S01]  /*0bb0*/  STG.E.64 desc[UR4][R2.64], R4 ;  /* 0x0000000402007986 */ /* 0x000fe2000c101b04 */
[----:B------:R-:W-:Y:S05]  /*0bc0*/  EXIT ;  /* 0x000000000000794d */ /* 0x000fea0003800000 */
        .type           $_Z11test_kernelPmPjii$_Z6dummy1v,@function
        .size           $_Z11test_kernelPmPjii$_Z6dummy1v,($_Z11test_kernelPmPjii$_Z6dummy2v - $_Z11test_kernelPmPjii$_Z6dummy1v)
$_Z11test_kernelPmPjii$_Z6dummy1v:
[----:B------:R-:W-:Y:S02]  /*0bd0*/  IMAD.MOV.U32 R4, RZ, RZ, 0x11111111 ;  /* 0x11111111ff047424 */ /* 0x000fe400078e00ff */
[----:B------:R-:W-:Y:S01]  /*0be0*/  IMAD.MOV.U32 R5, RZ, RZ, 0x11111111 ;  /* 0x11111111ff057424 */ /* 0x000fe200078e00ff */
[----:B------:R-:W-:Y:S06]  /*0bf0*/  RET.REL.NODEC R20 `(_Z11test_kernelPmPjii) ;  /* 0xfffffff414007950 */ /* 0x000fec0003c3ffff */
        .type           $_Z11test_kernelPmPjii$_Z6dummy2v,@function
        .size           $_Z11test_kernelPmPjii$_Z6dummy2v,($_Z11test_kernelPmPjii$_Z6dummy3v - $_Z11test_kernelPmPjii$_Z6dummy2v)
$_Z11test_kernelPmPjii$_Z6dummy2v:
[----:B------:R-:W-:Y:S01]  /*0c00*/  IMAD.MOV.U32 R4, RZ, RZ, 0x22222222 ;  /* 0x22222222ff047424 */ /* 0x000fe200078e00ff */
[----:B------:R-:W-:Y:S01]  /*0c10*/  MOV R5, 0x22222222 ;  /* 0x2222222200057802 */ /* 0x000fe20000000f00 */
[----:B------:R-:W-:Y:S06]  /*0c20*/  RET.REL.NODEC R20 `(_Z11test_kernelPmPjii) ;  /* 0xfffffff014f47950 */ /* 0x000fec0003c3ffff */
        .type           $_Z11test_kernelPmPjii$_Z6dummy3v,@function
        .size           $_Z11test_kernelPmPjii$_Z6dummy3v,($_Z11test_kernelPmPjii$_Z6dummy4v - $_Z11test_kernelPmPjii$_Z6dummy3v)
$_Z11test_kernelPmPjii$_Z6dummy3v:
[----:B------:R-:W-:Y:S02]  /*0c30*/  IMAD.MOV.U32 R4, RZ, RZ, 0x33333333 ;  /* 0x33333333ff047424 */ /* 0x000fe400078e00ff */
[----:B------:R-:W-:Y:S01]  /*0c40*/  IMAD.MOV.U32 R5, RZ, RZ, 0x33333333 ;  /* 0x33333333ff057424 */ /* 0x000fe200078e00ff */
[----:B------:R-:W-:Y:S06]  /*0c50*/  RET.REL.NODEC R20 `(_Z11test_kernelPmPjii) ;  /* 0xfffffff014e87950 */ /* 0x000fec0003c3ffff */
        .type           $_Z11test_kernelPmPjii$_Z6dummy4v,@function
        .size           $_Z11test_kernelPmPjii$_Z6dummy4v,($_Z11test_kernelPmPjii$_Z6dummy5v - $_Z11test_kernelPmPjii$_Z6dummy4v)
$_Z11test_kernelPmPjii$_Z6dummy4v:
[----:B------:R-:W-:Y:S02]  /*0c60*/  HFMA2 R5, -RZ, RZ, 4.265625, 4.265625 ;  /* 0x44444444ff057431 */ /* 0x000fe400000001ff */
[----:B------:R-:W-:Y:S01]  /*0c70*/  IMAD.MOV.U32 R4, RZ, RZ, 0x44444444 ;  /* 0x44444444ff047424 */ /* 0x000fe200078e00ff */
[----:B------:R-:W-:Y:S06]  /*0c80*/  RET.REL.NODEC R20 `(_Z11test_kernelPmPjii) ;  /* 0xfffffff014dc7950 */ /* 0x000fec0003c3ffff */
        .type           $_Z11test_kernelPmPjii$_Z6dummy5v,@function
        .size           $_Z11test_kernelPmPjii$_Z6dummy5v,($_Z11test_kernelPmPjii$_Z6dummy6v - $_Z11test_kernelPmPjii$_Z6dummy5v)
$_Z11test_kernelPmPjii$_Z6dummy5v:
[----:B------:R-:W-:Y:S02]  /*0c90*/  IMAD.MOV.U32 R4, RZ, RZ, 0x55555555 ;  /* 0x55555555ff047424 */ /* 0x000fe400078e00ff */
[----:B------:R-:W-:Y:S01]  /*0ca0*/  IMAD.MOV.U32 R5, RZ, RZ, 0x55555555 ;  /* 0x55555555ff057424 */ /* 0x000fe200078e00ff */
[----:B------:R-:W-:Y:S06]  /*0cb0*/  RET.REL.NODEC R20 `(_Z11test_kernelPmPjii) ;  /* 0xfffffff014d07950 */ /* 0x000fec0003c3ffff */
        .type           $_Z11test_kernelPmPjii$_Z6dummy6v,@function
        .size           $_Z11test_kernelPmPjii$_Z6dummy6v,($_Z11test_kernelPmPjii$_Z6dummy7v - $_Z11test_kernelPmPjii$_Z6dummy6v)
$_Z11test_kernelPmPjii$_Z6dummy6v:
[----:B------:R-:W-:Y:S01]  /*0cc0*/  IMAD.MOV.U32 R4, RZ, RZ, 0x66666666 ;  /* 0x66666666ff047424 */ /* 0x000fe200078e00ff */
[----:B------:R-:W-:Y:S01]  /*0cd0*/  MOV R5, 0x66666666 ;  /* 0x6666666600057802 */ /* 0x000fe20000000f00 */
[----:B------:R-:W-:Y:S06]  /*0ce0*/  RET.REL.NODEC R20 `(_Z11test_kernelPmPjii) ;  /* 0xfffffff014c47950 */ /* 0x000fec0003c3ffff */
        .type           $_Z11test_kernelPmPjii$_Z6dummy7v,@function
        .size           $_Z11test_kernelPmPjii$_Z6dummy7v,($_Z11test_kernelPmPjii$_Z6dummy8v - $_Z11test_kernelPmPjii$_Z6dummy7v)
$_Z11test_kernelPmPjii$_Z6dummy7v:
[----:B------:R-:W-:Y:S02]  /*0cf0*/  IMAD.MOV.U32 R4, RZ, RZ, 0x77777777 ;  /* 0x77777777ff047424 */ /* 0x000fe400078e00ff */
[----:B------:R-:W-:Y:S01]  /*0d00*/  IMAD.MOV.U32 R5, RZ, RZ, 0x77777777 ;  /* 0x77777777ff057424 */ /* 0x000fe200078e00ff */
[----:B------:R-:W-:Y:S06]  /*0d10*/  RET.REL.NODEC R20 `(_Z11test_kernelPmPjii) ;  /* 0xfffffff014b87950 */ /* 0x000fec0003c3ffff */
        .type           $_Z11test_kernelPmPjii$_Z6dummy8v,@function
        .size           $_Z11test_kernelPmPjii$_Z6dummy8v,($_Z11test_kernelPmPjii$_Z6dummy9v - $_Z11test_kernelPmPjii$_Z6dummy8v)
$_Z11test_kernelPmPjii$_Z6dummy8v:
[----:B------:R-:W-:Y:S02]  /*0d20*/  HFMA2 R5, -RZ, RZ, -0.00013828277587890625, -0.00013828277587890625 ;  /* 0x88888888ff057431 */ /* 0x000fe400000001ff */
[----:B------:R-:W-:Y:S01]  /*0d30*/  IMAD.MOV.U32 R4, RZ, RZ, -0x77777778 ;  /* 0x88888888ff047424 */ /* 0x000fe200078e00ff */
[----:B------:R-:W-:Y:S06]  /*0d40*/  RET.REL.NODEC R20 `(_Z11test_kernelPmPjii) ;  /* 0xfffffff014ac7950 */ /* 0x000fec0003c3ffff */
        .type           $_Z11test_kernelPmPjii$_Z6dummy9v,@function
        .size           $_Z11test_kernelPmPjii$_Z6dummy9v,($_Z11test_kernelPmPjii$_Z6unsafei - $_Z11test_kernelPmPjii$_Z6dummy9v)
$_Z11test_kernelPmPjii$_Z6dummy9v:
[----:B------:R-:W-:Y:S02]  /*0d50*/  IMAD.MOV.U32 R4, RZ, RZ, -0x66666667 ;  /* 0x99999999ff047424 */ /* 0x000fe400078e00ff */
[----:B------:R-:W-:Y:S01]  /*0d60*/  IMAD.MOV.U32 R5, RZ, RZ, -0x66666667 ;  /* 0x99999999ff057424 */ /* 0x000fe200078e00ff */
[----:B------:R-:W-:Y:S06]  /*0d70*/  RET.REL.NODEC R20 `(_Z11test_kernelPmPjii) ;  /* 0xfffffff014a07950 */ /* 0x000fec0003c3ffff */
        .type           $_Z11test_kernelPmPjii$_Z6unsafei,@function
        .size           $_Z11test_kernelPmPjii$_Z6unsafei,(.L_x_45 - $_Z11test_kernelPmPjii$_Z6unsafei)
$_Z11test_kernelPmPjii$_Z6unsafei:
[----:B------:R-:W-:Y:S01]  /*0d80*/  UMOV UR4, 0xc00 ;  /* 0x00000c0000047882 */ /* 0x000fe20000000000 */
[----:B------:R-:W-:Y:S01]  /*0d90*/  UMOV UR5, 0xbd0 ;  /* 0x00000bd000057882 */ /* 0x000fe20000000000 */
[----:B------:R-:W-:Y:S01]  /*0da0*/  UMOV UR6, 0xc60 ;  /* 0x00000c6000067882 */ /* 0x000fe20000000000 */
[----:B------:R-:W-:Y:S01]  /*0db0*/  IMAD.U32 R6, RZ, RZ, UR4 ;  /* 0x00000004ff067e24 */ /* 0x000fe2000f8e00ff */
[----:B------:R-:W-:Y:S01]  /*0dc0*/  MOV R4, UR5 ;  /* 0x0000000500047c02 */ /* 0x000fe20008000f00 */
[----:B------:R-:W-:Y:S01]  /*0dd0*/  IMAD.MOV.U32 R7, RZ, RZ, RZ ;  /* 0x000000ffff077224 */ /* 0x000fe200078e00ff */
[----:B------:R-:W-:Y:S01]  /*0de0*/  MOV R5, RZ ;  /* 0x000000ff00057202 */ /* 0x000fe20000000f00 */
[----:B------:R-:W-:Y:S01]  /*0df0*/  IMAD.U32 R0, RZ, RZ, UR6 ;  /* 0x00000006ff007e24 */ /* 0x000fe2000f8e00ff */
[----:B------:R-:W0:Y:S01]  /*0e00*/  LDC R22, c[0x0][0x2f8] ;  /* 0x0000be00ff167b82 */ /* 0x000e220000000800 */
[----:B------:R-:W-:Y:S01]  /*0e10*/  UMOV UR5, 0xcc0 ;  /* 0x00000cc000057882 */ /* 0x000fe20000000000 */
[----:B------:R-:W-:Y:S01]  /*0e20*/  UMOV UR4, 0xc30 ;  /* 0x00000c3000047882 */ /* 0x000fe20000000000 */
[----:B------:R1:W-:Y:S01]  /*0e30*/  STL.128 [R1+0x50], R4 ;  /* 0x0000500401007387 */ /* 0x0003e20000100c00 */
[----:B------:R-:W-:Y:S01]  /*0e40*/  UMOV UR7, 0xd20 ;  /* 0x00000d2000077882 */ /* 0x000fe20000000000 */
[----:B------:R-:W-:Y:S01]  /*0e50*/  IMAD.MOV.U32 R15, RZ, RZ, RZ ;  /* 0x000000ffff0f7224 */ /* 0x000fe200078e00ff */
[----:B------:R-:W-:Y:S01]  /*0e60*/  MOV R25, 0x0 ;  /* 0x0000000000197802 */ /* 0x000fe20000000f00 */
[----:B------:R-:W-:Y:S01]  /*0e70*/  IMAD.U32 R14, RZ, RZ, UR7 ;  /* 0x00000007ff0e7e24 */ /* 0x000fe2000f8e00ff */
[----:B------:R-:W-:Y:S01]  /*0e80*/  UMOV UR6, 0xc90 ;  /* 0x00000c9000067882 */ /* 0x000fe20000000000 */
[----:B------:R-:W-:Y:S01]  /*0e90*/  IMAD.MOV.U32 R13, RZ, RZ, RZ ;  /* 0x000000ffff0d7224 */ /* 0x000fe200078e00ff */
[----:B------:R-:W-:Y:S01]  /*0ea0*/  STL [R1+0x90], R24 ;  /* 0x0000901801007387 */ /* 0x000fe20000100800 */
[----:B------:R-:W-:Y:S01]  /*0eb0*/  IMAD.U32 R3, RZ, RZ, UR4 ;  /* 0x00000004ff037e24 */ /* 0x000fe2000f8e00ff */
[----:B------:R-:W2:Y:S01]  /*0ec0*/  LDCU UR4, c[0x0][0x2fc] ;  /* 0x00005f80ff0477ac */ /* 0x000ea20008000800 */
[----:B------:R3:W4:Y:S01]  /*0ed0*/  LDC.64 R8, c[0x4][R25] ;  /* 0x0100000019087b82 */ /* 0x0007220000000a00 */
[----:B------:R-:W-:-:S02]  /*0ee0*/  VIADD R23, R1, 0x10 ;  /* 0x0000001001177836 */ /* 0x000fc40000000000 */
[----:B-1----:R-:W-:Y:S02]  /*0ef0*/  IMAD.MOV.U32 R6, RZ, RZ, R0 ;  /* 0x000000ffff067224 */ /* 0x002fe400078e0000 */
[----:B------:R-:W-:Y:S01]  /*0f00*/  IMAD.U32 R0, RZ, RZ, UR5 ;  /* 0x00000005ff007e24 */ /* 0x000fe2000f8e00ff */
[----:B------:R-:W-:Y:S01]  /*0f10*/  UMOV UR5, 0xcf0 ;  /* 0x00000cf000057882 */ /* 0x000fe20000000000 */
[----:B------:R-:W-:Y:S01]  /*0f20*/  IMAD.MOV.U32 R4, RZ, RZ, R3 ;  /* 0x000000ffff047224 */ /* 0x000fe200078e0003 */
[----:B------:R-:W-:Y:S01]  /*0f30*/  MOV R3, UR6 ;  /* 0x0000000600037c02 */ /* 0x000fe20008000f00 */
[----:B------:R-:W-:Y:S01]  /*0f40*/  IMAD.U32 R12, RZ, RZ, UR5 ;  /* 0x00000005ff0c7e24 */ /* 0x000fe2000f8e00ff */
[----:B------:R-:W1:Y:S01]  /*0f50*/  LDCU.64 UR6, c[0x4][0x10] ;  /* 0x01000200ff0677ac */ /* 0x000e620008000a00 */
[----:B0-----:R-:W-:Y:S01]  /*0f60*/  IADD3 R22, P0, P1, R23, 0x80, R22 ;  /* 0x0000008017167810 */ /* 0x001fe2000791e016 */
[----:B------:R0:W-:Y:S03]  /*0f70*/  STL.128 [R1+0x60], R4 ;  /* 0x0000600401007387 */ /* 0x0001e60000100c00 */
[----:B--2---:R-:W-:Y:S01]  /*0f80*/  IADD3.X R17, PT, PT, RZ, UR4, RZ, P0, P1 ;  /* 0x00000004ff117c10 */ /* 0x004fe200087e24ff */
[----:B------:R-:W-:Y:S01]  /*0f90*/  STL.128 [R1+0x80], R12 ;  /* 0x0000800c01007387 */ /* 0x000fe20000100c00 */
[----:B0-----:R-:W-:Y:S01]  /*0fa0*/  IMAD.MOV.U32 R6, RZ, RZ, R0 ;  /* 0x000000ffff067224 */ /* 0x001fe200078e0000 */
[----:B------:R-:W-:-:S05]  /*0fb0*/  MOV R4, R3 ;  /* 0x0000000300047202 */ /* 0x000fca0000000f00 */
[----:B------:R1:W-:Y:S02]  /*0fc0*/  STL.128 [R1+0x70], R4 ;  /* 0x0000700401007387 */ /* 0x0003e40000100c00 */
[----:B-1----:R-:W-:Y:S01]  /*0fd0*/  MOV R4, UR6 ;  /* 0x0000000600047c02 */ /* 0x002fe20008000f00 */
[----:B------:R-:W-:Y:S02]  /*0fe0*/  IMAD.U32 R5, RZ, RZ, UR7 ;  /* 0x00000007ff057e24 */ /* 0x000fe4000f8e00ff */
[----:B------:R-:W-:Y:S02]  /*0ff0*/  IMAD.MOV.U32 R6, RZ, RZ, R22 ;  /* 0x000000ffff067224 */ /* 0x000fe400078e0016 */
[----:B---34-:R-:W-:-:S07]  /*1000*/  IMAD.MOV.U32 R7, RZ, RZ, R17 ;  /* 0x000000ffff077224 */ /* 0x018fce00078e0011 */
[----:B------:R-:W-:-:S07]  /*1010*/  LEPC R20, `(.L_x_11) ;  /* 0x000000001014794e */ /* 0x000fce0000000000 */
[----:B------:R-:W-:Y:S05]  /*1020*/  CALL.ABS.NOINC R8 ;  /* 0x0000000008007343 */ /* 0x000fea0003c00000 */
.L_x_11:
[----:B------:R-:W-:Y:S01]  /*1030*/  UMOV UR4, 0xd50 ;  /* 0x00000d5000047882 */ /* 0x000fe20000000000 */
[----:B------:R-:W-:Y:S01]  /*1040*/  IMAD.MOV.U32 R11, RZ, RZ, RZ ;  /* 0x000000ffff0b7224 */ /* 0x000fe200078e00ff */
[----:B------:R-:W-:Y:S01]  /*1050*/  MOV R10, UR4 ;  /* 0x00000004000a7c02 */ /* 0x000fe20008000f00 */
[----:B------:R0:W1:Y:S01]  /*1060*/  LDC.64 R8, c[0x4][R25] ;  /* 0x0100000019087b82 */ /* 0x0000620000000a00 */
[----:B------:R-:W2:Y:S01]  /*1070*/  LDCU.64 UR4, c[0x4][0x18] ;  /* 0x01000300ff0477ac */ /* 0x000ea20008000a00 */
[----:B------:R-:W-:Y:S01]  /*1080*/  MOV R6, R22 ;  /* 0x0000001600067202 */ /* 0x000fe20000000f00 */
[----:B------:R-:W-:Y:S01]  /*1090*/  IMAD.MOV.U32 R7, RZ, RZ, R17 ;  /* 0x000000ffff077224 */ /* 0x000fe200078e0011 */
[----:B------:R0:W-:Y:S01]  /*10a0*/  STL.64 [R1+0x90], R10 ;  /* 0x0000900a01007387 */ /* 0x0001e20000100a00 */
[----:B--2---:R-:W-:Y:S02]  /*10b0*/  IMAD.U32 R4, RZ, RZ, UR4 ;  /* 0x00000004ff047e24 */ /* 0x004fe4000f8e00ff */
[----:B0-----:R-:W-:-:S07]  /*10c0*/  IMAD.U32 R5, RZ, RZ, UR5 ;  /* 0x00000005ff057e24 */ /* 0x001fce000f8e00ff */
[----:B------:R-:W-:-:S07]  /*10d0*/  LEPC R20, `(.L_x_12) ;  /* 0x000000001014794e */ /* 0x000fce0000000000 */
[----:B-1----:R-:W-:Y:S05]  /*10e0*/  CALL.ABS.NOINC R8 ;  /* 0x0000000008007343 */ /* 0x002fea0003c00000 */
.L_x_12:
[----:B------:R-:W-:-:S13]  /*10f0*/  ISETP.GE.AND P0, PT, R24, 0x1, PT ;  /* 0x000000011800780c */ /* 0x000fda0003f06270 */
[----:B------:R-:W-:Y:S05]  /*1100*/  @!P0 BRA `(.L_x_13) ;  /* 0x0000000000d88947 */ /* 0x000fea0003800000 */
[----:B------:R-:W0:Y:S01]  /*1110*/  LDC.64 R10, c[0x0][0x358] ;  /* 0x0000d600ff0a7b82 */ /* 0x000e220000000a00 */
[C---:B------:R-:W-:Y:S01]  /*1120*/  ISETP.GE.U32.AND P0, PT, R24.reuse, 0x4, PT ;  /* 0x000000041800780c */ /* 0x040fe20003f06070 */
[----:B------:R-:W-:Y:S01]  /*1130*/  IMAD.MOV.U32 R3, RZ, RZ, RZ ;  /* 0x000000ffff037224 */ /* 0x000fe200078e00ff */
[----:B------:R-:W-:-:S04]  /*1140*/  LOP3.LUT R0, R24, 0x3, RZ, 0xc0, !PT ;  /* 0x0000000318007812 */ /* 0x000fc800078ec0ff */
[----:B------:R-:W-:-:S07]  /*1150*/  ISETP.NE.AND P1, PT, R0, RZ, PT ;  /* 0x000000ff0000720c */ /* 0x000fce0003f25270 */
[----:B------:R-:W-:Y:S06]  /*1160*/  @!P0 BRA `(.L_x_14) ;  /* 0x00000000007c8947 */ /* 0x000fec0003800000 */
[----:B------:R-:W1:Y:S01]  /*1170*/  LDCU.64 UR4, c[0x4][0x8] ;  /* 0x01000100ff0477ac */ /* 0x000e620008000a00 */
[----:B------:R-:W-:Y:S01]  /*1180*/  LOP3.LUT R3, R24, 0x7ffffffc, RZ, 0xc0, !PT ;  /* 0x7ffffffc18037812 */ /* 0x000fe200078ec0ff */
[----:B------:R-:W-:Y:S01]  /*1190*/  BSSY B0, `(.L_x_14) ;  /* 0x000001c000007945 */ /* 0x000fe20003800000 */
[----:B------:R-:W-:Y:S02]  /*11a0*/  IMAD.MOV.U32 R13, RZ, RZ, R23 ;  /* 0x000000ffff0d7224 */ /* 0x000fe400078e0017 */
[----:B------:R-:W-:Y:S01]  /*11b0*/  IADD3 R12, PT, PT, -R3, RZ, RZ ;  /* 0x000000ff030c7210 */ /* 0x000fe20007ffe1ff */
[----:B-1----:R-:W-:-:S04]  /*11c0*/  UIADD3 UR4, UP0, UPT, UR4, 0x8, URZ ;  /* 0x0000000804047890 */ /* 0x002fc8000ff1e0ff */
[----:B------:R-:W-:Y:S02]  /*11d0*/  UIADD3.X UR5, UPT, UPT, URZ, UR5, URZ, UP0, !UPT ;  /* 0x00000005ff057290 */ /* 0x000fe400087fe4ff */
[----:B------:R-:W-:-:S04]  /*11e0*/  IMAD.U32 R14, RZ, RZ, UR4 ;  /* 0x00000004ff0e7e24 */ /* 0x000fc8000f8e00ff */
[----:B------:R-:W-:-:S07]  /*11f0*/  IMAD.U32 R15, RZ, RZ, UR5 ;  /* 0x00000005ff0f7e24 */ /* 0x000fce000f8e00ff */
.L_x_15:
[C---:B0-----:R-:W-:Y:S01]  /*1200*/  R2UR UR4, R10.reuse ;  /* 0x000000000a0472ca */ /* 0x041fe200000e0000 */
[----:B------:R-:W-:Y:S01]  /*1210*/  IMAD.MOV.U32 R8, RZ, RZ, R14 ;  /* 0x000000ffff087224 */ /* 0x000fe200078e000e */
[C---:B------:R-:W-:Y:S02]  /*1220*/  R2UR UR5, R11.reuse ;  /* 0x000000000b0572ca */ /* 0x040fe400000e0000 */
[C---:B------:R-:W-:Y:S02]  /*1230*/  R2UR UR6, R10.reuse ;  /* 0x000000000a0672ca */ /* 0x040fe400000e0000 */
[C---:B------:R-:W-:Y:S02]  /*1240*/  R2UR UR7, R11.reuse ;  /* 0x000000000b0772ca */ /* 0x040fe400000e0000 */
[----:B------:R-:W-:Y:S02]  /*1250*/  R2UR UR8, R10 ;  /* 0x000000000a0872ca */ /* 0x000fe400000e0000 */
[----:B------:R-:W-:-:S02]  /*1260*/  R2UR UR9, R11 ;  /* 0x000000000b0972ca */ /* 0x000fc400000e0000 */
[----:B------:R-:W-:Y:S02]  /*1270*/  R2UR UR10, R10 ;  /* 0x000000000a0a72ca */ /* 0x000fe400000e0000 */
[----:B------:R-:W-:Y:S02]  /*1280*/  R2UR UR11, R11 ;  /* 0x000000000b0b72ca */ /* 0x000fe400000e0000 */
[----:B------:R-:W-:-:S05]  /*1290*/  MOV R9, R15 ;  /* 0x0000000f00097202 */ /* 0x000fca0000000f00 */
[----:B------:R-:W2:Y:S04]  /*12a0*/  LDG.E R4, desc[UR4][R8.64+-0x8] ;  /* 0xfffff80408047981 */ /* 0x000ea8000c1e1900 */
[----:B------:R-:W2:Y:S04]  /*12b0*/  LDG.E R5, desc[UR6][R8.64+-0x4] ;  /* 0xfffffc0608057981 */ /* 0x000ea8000c1e1900 */
[----:B------:R-:W2:Y:S04]  /*12c0*/  LDG.E R6, desc[UR8][R8.64] ;  /* 0x0000000808067981 */ /* 0x000ea8000c1e1900 */
[----:B------:R-:W2:Y:S01]  /*12d0*/  LDG.E R7, desc[UR10][R8.64+0x4] ;  /* 0x0000040a08077981 */ /* 0x000ea2000c1e1900 */
[----:B------:R-:W-:Y:S01]  /*12e0*/  VIADD R12, R12, 0x4 ;  /* 0x000000040c0c7836 */ /* 0x000fe20000000000 */
[----:B------:R-:W-:-:S04]  /*12f0*/  IADD3 R14, P2, PT, R8, 0x10, RZ ;  /* 0x00000010080e7810 */ /* 0x000fc80007f5e0ff */
[----:B------:R-:W-:Y:S01]  /*1300*/  ISETP.NE.AND P0, PT, R12, RZ, PT ;  /* 0x000000ff0c00720c */ /* 0x000fe20003f05270 */
[----:B------:R-:W-:Y:S01]  /*1310*/  IMAD.X R15, RZ, RZ, R9, P2 ;  /* 0x000000ffff0f7224 */ /* 0x000fe200010e0609 */
[----:B--2---:R0:W-:Y:S02]  /*1320*/  STL.128 [R13], R4 ;  /* 0x000000040d007387 */ /* 0x0041e40000100c00 */
[----:B0-----:R-:W-:-:S09]  /*1330*/  VIADD R13, R13, 0x10 ;  /* 0x000000100d0d7836 */ /* 0x001fd20000000000 */
[----:B------:R-:W-:Y:S05]  /*1340*/  @P0 BRA `(.L_x_15) ;  /* 0xfffffffc00ac0947 */ /* 0x000fea000383ffff */
[----:B------:R-:W-:Y:S05]  /*1350*/  BSYNC B0 ;  /* 0x0000000000007941 */ /* 0x000fea0003800000 */
.L_x_14:
[----:B------:R-:W-:Y:S04]  /*1360*/  BSSY B0, `(.L_x_13) ;  /* 0x0000010000007945 */ /* 0x000fe80003800000 */
[----:B------:R-:W-:Y:S05]  /*1370*/  @!P1 BRA `(.L_x_16) ;  /* 0x0000000000389947 */ /* 0x000fea0003800000 */
[----:B------:R-:W1:Y:S01]  /*1380*/  LDC.64 R4, c[0x4][0x8] ;  /* 0x01000200ff047b82 */ /* 0x000e620000000a00 */
[----:B------:R-:W-:Y:S01]  /*1390*/  IADD3 R0, PT, PT, -R0, RZ, RZ ;  /* 0x000000ff00007210 */ /* 0x000fe20007ffe1ff */
[C---:B------:R-:W-:Y:S02]  /*13a0*/  IMAD R6, R3.reuse, 0x4, R23 ;  /* 0x0000000403067824 */ /* 0x040fe400078e0217 */
[----:B-1----:R-:W-:-:S07]  /*13b0*/  IMAD.WIDE.U32 R4, R3, 0x4, R4 ;  /* 0x0000000403047825 */ /* 0x002fce00078e0004 */
.L_x_17:
[----:B0-----:R-:W-:Y:S02]  /*13c0*/  R2UR UR4, R10 ;  /* 0x000000000a0472ca */ /* 0x001fe400000e0000 */
[----:B------:R-:W-:-:S13]  /*13d0*/  R2UR UR5, R11 ;  /* 0x000000000b0572ca */ /* 0x000fda00000e0000 */
[----:B------:R0:W2:Y:S01]  /*13e0*/  LDG.E R3, desc[UR4][R4.64] ;  /* 0x0000000404037981 */ /* 0x0000a2000c1e1900 */
[----:B------:R-:W-:-:S05]  /*13f0*/  VIADD R0, R0, 0x1 ;  /* 0x0000000100007836 */ /* 0x000fca0000000000 */
[----:B------:R-:W-:Y:S02]  /*1400*/  ISETP.NE.AND P0, PT, R0, RZ, PT ;  /* 0x000000ff0000720c */ /* 0x000fe40003f05270 */
[----:B0-----:R-:W-:-:S05]  /*1410*/  IADD3 R4, P1, PT, R4, 0x4, RZ ;  /* 0x0000000404047810 */ /* 0x001fca0007f3e0ff */
[----:B------:R-:W-:Y:S01]  /*1420*/  IMAD.X R5, RZ, RZ, R5, P1 ;  /* 0x000000ffff057224 */ /* 0x000fe200008e0605 */
[----:B--2---:R0:W-:Y:S02]  /*1430*/  STL [R6], R3 ;  /* 0x0000000306007387 */ /* 0x0041e40000100800 */
[----:B0-----:R-:W-:-:S03]  /*1440*/  VIADD R6, R6, 0x4 ;  /* 0x0000000406067836 */ /* 0x001fc60000000000 */
[----:B------:R-:W-:Y:S05]  /*1450*/  @P0 BRA `(.L_x_17) ;  /* 0xfffffffc00d80947 */ /* 0x000fea000383ffff */
.L_x_16:
[----:B------:R-:W-:Y:S05]  /*1460*/  BSYNC B0 ;  /* 0x0000000000007941 */ /* 0x000fea0003800000 */
.L_x_13:
[----:B------:R-:W2:Y:S01]  /*1470*/  LDL R25, [R1+0x10] ;  /* 0x0000100001197983 */ /* 0x000ea20000100800 */
[----:B------:R-:W-:Y:S01]  /*1480*/  MOV R24, 0x0 ;  /* 0x0000000000187802 */ /* 0x000fe20000000f00 */
[----:B------:R-:W1:Y:S01]  /*1490*/  LDCU.64 UR4, c[0x4][0x10] ;  /* 0x01000200ff0477ac */ /* 0x000e620008000a00 */
[----:B------:R-:W-:Y:S01]  /*14a0*/  IMAD.MOV.U32 R6, RZ, RZ, R22 ;  /* 0x000000ffff067224 */ /* 0x000fe200078e0016 */
[----:B------:R-:W-:Y:S01]  /*14b0*/  MOV R7, R17 ;  /* 0x0000001100077202 */ /* 0x000fe20000000f00 */
[----:B------:R3:W4:Y:S01]  /*14c0*/  LDC.64 R8, c[0x4][R24] ;  /* 0x0100000018087b82 */ /* 0x0007220000000a00 */
[----:B-1----:R-:W-:Y:S02]  /*14d0*/  IMAD.U32 R4, RZ, RZ, UR4 ;  /* 0x00000004ff047e24 */ /* 0x002fe4000f8e00ff */
[----:B------:R-:W-:Y:S01]  /*14e0*/  IMAD.U32 R5, RZ, RZ, UR5 ;  /* 0x00000005ff057e24 */ /* 0x000fe2000f8e00ff */
[----:B--2---:R-:W-:-:S04]  /*14f0*/  IADD3 R25, PT, PT, R25, 0x2b5a5, RZ ;  /* 0x0002b5a519197810 */ /* 0x004fc80007ffe0ff */
[----:B------:R-:W-:-:S05]  /*1500*/  LOP3.LUT R0, R25, 0x7, RZ, 0xc0, !PT ;  /* 0x0000000719007812 */ /* 0x000fca00078ec0ff */
[----:B----4-:R3:W-:Y:S02]  /*1510*/  STL [R1+0x90], R0 ;  /* 0x0000900001007387 */ /* 0x0107e40000100800 */
[----:B------:R-:W-:-:S07]  /*1520*/  LEPC R20, `(.L_x_18) ;  /* 0x000000001014794e */ /* 0x000fce0000000000 */
[----:B0--3--:R-:W-:Y:S05]  /*1530*/  CALL.ABS.NOINC R8 ;  /* 0x0000000008007343 */ /* 0x009fea0003c00000 */
.L_x_18:
[----:B------:R-:W2:Y:S01]  /*1540*/  LDL R0, [R1+0x14] ;  /* 0x0000140001007983 */ /* 0x000ea20000100800 */
[----:B------:R-:W-:Y:S01]  /*1550*/  IMAD R25, R25, 0x20, R25 ;  /* 0x0000002019197824 */ /* 0x000fe200078e0219 */
[----:B------:R0:W1:Y:S01]  /*1560*/  LDC.64 R8, c[0x4][R24] ;  /* 0x0100000018087b82 */ /* 0x0000620000000a00 */
[----:B------:R-:W3:Y:S01]  /*1570*/  LDCU.64 UR4, c[0x4][0x10] ;  /* 0x01000200ff0477ac */ /* 0x000ee20008000a00 */
[----:B------:R-:W-:Y:S02]  /*1580*/  IMAD.MOV.U32 R6, RZ, RZ, R22 ;  /* 0x000000ffff067224 */ /* 0x000fe400078e0016 */
[----:B------:R-:W-:Y:S02]  /*1590*/  IMAD.MOV.U32 R7, RZ, RZ, R17 ;  /* 0x000000ffff077224 */ /* 0x000fe400078e0011 */
[----:B---3--:R-:W-:Y:S01]  /*15a0*/  IMAD.U32 R4, RZ, RZ, UR4 ;  /* 0x00000004ff047e24 */ /* 0x008fe2000f8e00ff */
[----:B------:R-:W-:Y:S01]  /*15b0*/  MOV R5, UR5 ;  /* 0x0000000500057c02 */ /* 0x000fe20008000f00 */
[----:B--2---:R-:W-:-:S05]  /*15c0*/  IMAD.IADD R25, R25, 0x1, R0 ;  /* 0x0000000119197824 */ /* 0x004fca00078e0200 */
[----:B------:R-:W-:-:S05]  /*15d0*/  LOP3.LUT R0, R25, 0x7, RZ, 0xc0, !PT ;  /* 0x0000000719007812 */ /* 0x000fca00078ec0ff */
[----:B-1----:R0:W-:Y:S02]  /*15e0*/  STL [R1+0x90], R0 ;  /* 0x0000900001007387 */ /* 0x0021e40000100800 */
[----:B------:R-:W-:-:S07]  /*15f0*/  LEPC R20, `(.L_x_19) ;  /* 0x000000001014794e */ /* 0x000fce0000000000 */
[----:B0-----:R-:W-:Y:S05]  /*1600*/  CALL.ABS.NOINC R8 ;  /* 0x0000000008007343 */ /* 0x001fea0003c00000 */
.L_x_19:
[----:B------:R-:W2:Y:S01]  /*1610*/  LDL R0, [R1+0x18] ;  /* 0x0000180001007983 */ /* 0x000ea20000100800 */
[----:B------:R-:W-:Y:S01]  /*1620*/  IMAD R25, R25, 0x20, R25 ;  /* 0x0000002019197824 */ /* 0x000fe200078e0219 */
[----:B------:R0:W1:Y:S01]  /*1630*/  LDC.64 R8, c[0x4][R24] ;  /* 0x0100000018087b82 */ /* 0x0000620000000a00 */
[----:B------:R-:W3:Y:S01]  /*1640*/  LDCU.64 UR4, c[0x4][0x10] ;  /* 0x01000200ff0477ac */ /* 0x000ee20008000a00 */
[----:B------:R-:W-:Y:S01]  /*1650*/  IMAD.MOV.U32 R6, RZ, RZ, R22 ;  /* 0x000000ffff067224 */ /* 0x000fe200078e0016 */
[----:B------:R-:W-:Y:S01]  /*1660*/  MOV R7, R17 ;  /* 0x0000001100077202 */ /* 0x000fe20000000f00 */
[----:B---3--:R-:W-:Y:S02]  /*1670*/  IMAD.U32 R4, RZ, RZ, UR4 ;  /* 0x00000004ff047e24 */ /* 0x008fe4000f8e00ff */
[----:B------:R-:W-:Y:S01]  /*1680*/  IMAD.U32 R5, RZ, RZ, UR5 ;  /* 0x00000005ff057e24 */ /* 0x000fe2000f8e00ff */
[----:B--2---:R-:W-:-:S04]  /*1690*/  IADD3 R25, PT, PT, R25, R0, RZ ;  /* 0x0000000019197210 */ /* 0x004fc80007ffe0ff */
[----:B------:R-:W-:-:S05]  /*16a0*/  LOP3.LUT R0, R25, 0x7, RZ, 0xc0, !PT ;  /* 0x0000000719007812 */ /* 0x000fca00078ec0ff */
[----:B-1----:R0:W-:Y:S02]  /*16b0*/  STL [R1+0x90], R0 ;  /* 0x0000900001007387 */ /* 0x0021e40000100800 */
[----:B------:R-:W-:-:S07]  /*16c0*/  LEPC R20, `(.L_x_20) ;  /* 0x000000001014794e */ /* 0x000fce0000000000 */
[----:B0-----:R-:W-:Y:S05]  /*16d0*/  CALL.ABS.NOINC R8 ;  /* 0x0000000008007343 */ /* 0x001fea0003c00000 */
.L_x_20:
        /* <DEDUP_REMOVED lines=13> */
.L_x_21:
        /* <DEDUP_REMOVED lines=13> */
.L_x_22:
        /* <DEDUP_REMOVED lines=13> */
.L_x_23:
        /* <DEDUP_REMOVED lines=13> */
.L_x_24:
        /* <DEDUP_REMOVED lines=13> */
.L_x_25:
[----:B------:R-:W2:Y:S01]  /*1af0*/  LDL R0, [R1+0x30] ;  /* 0x0000300001007983 */ /* 0x000ea20000100800 */
[----:B------:R-:W-:Y:S01]  /*1b00*/  IMAD R25, R25, 0x20, R25 ;  /* 0x0000002019197824 */ /* 0x000fe200078e0219 */
[----:B------:R0:W1:Y:S01]  /*1b10*/  LDC.64 R8, c[0x4][R24] ;  /* 0x0100000018087b82 */ /* 0x0000620000000a00 */
[----:B------:R-:W3:Y:S01]  /*1b20*/  LDCU.64 UR4, c[0x4][0x10] ;  /* 0x01000200ff0477ac */ /* 0x000ee20008000a00 */
[----:B------:R-:W-:Y:S01]  /*1b30*/  MOV R6, R22 ;  /* 0x0000001600067202 */ /* 0x000fe20000000f00 */
[----:B------:R-:W-:Y:S02]  /*1b40*/  IMAD.MOV.U32 R7, RZ, RZ, R17 ;  /* 0x000000ffff077224 */ /* 0x000fe400078e0011 */
[----:B---3--:R-:W-:Y:S02]  /*1b50*/  IMAD.U32 R4, RZ, RZ, UR4 ;  /* 0x00000004ff047e24 */ /* 0x008fe4000f8e00ff */
[----:B------:R-:W-:Y:S01]  /*1b60*/  IMAD.U32 R5, RZ, RZ, UR5 ;  /* 0x00000005ff057e24 */ /* 0x000fe2000f8e00ff */
[----:B--2---:R-:W-:-:S04]  /*1b70*/  IADD3 R25, PT, PT, R25, R0, RZ ;  /* 0x0000000019197210 */ /* 0x004fc80007ffe0ff */
[----:B------:R-:W-:-:S05]  /*1b80*/  LOP3.LUT R0, R25, 0x7, RZ, 0xc0, !PT ;  /* 0x0000000719007812 */ /* 0x000fca00078ec0ff */
[----:B-1----:R0:W-:Y:S02]  /*1b90*/  STL [R1+0x90], R0 ;  /* 0x0000900001007387 */ /* 0x0021e40000100800 */
[----:B------:R-:W-:-:S07]  /*1ba0*/  LEPC R20, `(.L_x_26) ;  /* 0x000000001014794e */ /* 0x000fce0000000000 */
[----:B0-----:R-:W-:Y:S05]  /*1bb0*/  CALL.ABS.NOINC R8 ;  /* 0x0000000008007343 */ /* 0x001fea0003c00000 */
.L_x_26:
        /* <DEDUP_REMOVED lines=13> */
.L_x_27:
        /* <DEDUP_REMOVED lines=13> */
.L_x_28:
        /* <DEDUP_REMOVED lines=13> */
.L_x_29:
        /* <DEDUP_REMOVED lines=13> */
.L_x_30:
        /* <DEDUP_REMOVED lines=13> */
.L_x_31:
        /* <DEDUP_REMOVED lines=13> */
.L_x_32:
[----:B------:R-:W2:Y:S01]  /*20a0*/  LDL R26, [R1+0x4c] ;  /* 0x00004c00011a7983 */ /* 0x000ea20000100800 */
[----:B------:R-:W0:Y:S01]  /*20b0*/  LDCU.64 UR4, c[0x4][0x10] ;  /* 0x01000200ff0477ac */ /* 0x000e220008000a00 */
[----:B------:R-:W-:Y:S01]  /*20c0*/  IMAD.MOV.U32 R6, RZ, RZ, R22 ;  /* 0x000000ffff067224 */ /* 0x000fe200078e0016 */
[----:B------:R-:W-:Y:S02]  /*20d0*/  MOV R7, R17 ;  /* 0x0000001100077202 */ /* 0x000fe40000000f00 */
[----:B0-----:R-:W-:Y:S01]  /*20e0*/  MOV R4, UR4 ;  /* 0x0000000400047c02 */ /* 0x001fe20008000f00 */
[----:B------:R-:W-:Y:S02]  /*20f0*/  IMAD.U32 R5, RZ, RZ, UR5 ;  /* 0x00000005ff057e24 */ /* 0x000fe4000f8e00ff */
[----:B--2---:R-:W-:Y:S02]  /*2100*/  IMAD.IADD R26, R25, 0x1, R26 ;  /* 0x00000001191a7824 */ /* 0x004fe400078e021a */
[----:B------:R-:W0:Y:S03]  /*2110*/  LDC.64 R24, c[0x4][R24] ;  /* 0x0100000018187b82 */ /* 0x000e260000000a00 */
[----:B------:R-:W-:-:S05]  /*2120*/  LOP3.LUT R0, R26, 0x7, RZ, 0xc0, !PT ;  /* 0x000000071a007812 */ /* 0x000fca00078ec0ff */
[----:B------:R1:W-:Y:S02]  /*2130*/  STL [R1+0x90], R0 ;  /* 0x0000900001007387 */ /* 0x0003e40000100800 */
[----:B------:R-:W-:-:S07]  /*2140*/  LEPC R20, `(.L_x_33) ;  /* 0x000000001014794e */ /* 0x000fce0000000000 */
[----:B01----:R-:W-:Y:S05]  /*2150*/  CALL.ABS.NOINC R24 ;  /* 0x0000000018007343 */ /* 0x003fea0003c00000 */
.L_x_33:
[----:B------:R-:W-:-:S05]  /*2160*/  IMAD.SHL.U32 R26, R26, 0x8, RZ ;  /* 0x000000081a1a7824 */ /* 0x000fca00078e00ff */
[----:B------:R-:W-:-:S05]  /*2170*/  LOP3.LUT R4, R26, 0x38, RZ, 0xc0, !PT ;  /* 0x000000381a047812 */ /* 0x000fca00078ec0ff */
[----:B------:R-:W-:-:S06]  /*2180*/  IMAD.IADD R4, R23, 0x1, R4 ;  /* 0x0000000117047824 */ /* 0x000fcc00078e0204 */
[----:B------:R-:W5:Y:S01]  /*2190*/  LDL.64 R4, [R4+0x40] ;  /* 0x0000400004047983 */ /* 0x000f620000100a00 */
[----:B------:R-:W-:Y:S01]  /*21a0*/  HFMA2 R21, -RZ, RZ, 0, 0 ;  /* 0x00000000ff157431 */ /* 0x000fe200000001ff */
[----:B------:R-:W-:Y:S01]  /*21b0*/  BSSY B6, `(.L_x_34) ;  /* 0x0000003000067945 */ /* 0x000fe20003800000 */
[----:B------:R-:W-:-:S07]  /*21c0*/  MOV R20, 0x21e0 ;  /* 0x000021e000147802 */ /* 0x000fce0000000f00 */
[----:B-----5:R-:W-:Y:S05]  /*21d0*/  CALL.REL.NOINC R4 `(_Z11test_kernelPmPjii) ;  /* 0xffffffdc04887344 */ /* 0x020fea0003c3ffff */
[----:B------:R-:W-:Y:S05]  /*21e0*/  BSYNC B6 ;  /* 0x0000000000067941 */ /* 0x000fea0003800000 */
.L_x_34:
[----:B------:R-:W-:-:S04]  /*21f0*/  IMAD.MOV.U32 R17, RZ, RZ, 0x0 ;  /* 0x00000000ff117424 */ /* 0x000fc800078e00ff */
[----:B------:R-:W-:Y:S05]  /*2200*/  RET.REL.NODEC R16 `(_Z11test_kernelPmPjii) ;  /* 0xffffffdc107c7950 */ /* 0x000fea0003c3ffff */
.L_x_35:
[----:B------:R-:W-:-:S00]  /*2210*/  BRA `(.L_x_35) ;  /* 0xfffffffc00fc7947 */ /* 0x000fc0000383ffff */
[----:B------:R-:W-:-:S00]  /*2220*/  NOP ;  /* 0x0000000000007918 */ /* 0x000fc00000000000 */
        /* <DEDUP_REMOVED lines=13> */
.L_x_45:


//--------------------- .nv.global.init           --------------------------
	.section	.nv.global.init,"aw",@progbits
.nv.global.init:
	.type		$str,@object
	.size		$str,($str$1 - $str)
$str:
        /*0000*/ 	.byte	0x25, 0x64, 0x0a, 0x00
	.type		$str$1,@object
	.size		$str$1,($str$2 - $str$1)
$str$1:
        /*0004*/ 	.byte	0x25, 0x70, 0x0a, 0x00
	.type		$str$2,@object
	.size		$str$2,(.L_3 - $str$2)
$str$2:
        /*0008*/ 	.byte	0x69, 0x64, 0x78, 0x3a, 0x20, 0x25, 0x64, 0x2c, 0x20, 0x6c, 0x65, 0x6e, 0x3a, 0x20, 0x25, 0x64
        /*0018*/ 	.byte	0x0a, 0x00
.L_3:


//--------------------- .nv.shared.reserved.0     --------------------------
	.section	.nv.shared.reserved.0,"aw",@nobits
	.weak		__nv_reservedSMEM_offset_0_alias
	.size		__nv_reservedSMEM_offset_0_alias, 0, 64
	.other		__nv_reservedSMEM_offset_0_alias,@"STO_CUDA_RESERVED_SHARED STV_DEFAULT"
__nv_reservedSMEM_offset_0_alias:
	.zero		0
	.zero		64


//--------------------- .nv.global                --------------------------
	.section	.nv.global,"aw",@nobits
	.align	4
.nv.global:
	.type		overf,@object
	.size		overf,(.L_0 - overf)
overf:
	.zero		400
.L_0:


//--------------------- .nv.constant0._Z11test_kernelPmPjii --------------------------
	.section	.nv.constant0._Z11test_kernelPmPjii,"a",@progbits
	.sectionflags	@""
	.align	4
.nv.constant0._Z11test_kernelPmPjii:
	.zero		920


//--------------------- SYMBOLS --------------------------

	.type		.nv.reservedSmem.offset0,@object
	.size		.nv.reservedSmem.offset0,0x4
	.type		vprintf,@function
